	.target	sm_100a

	.elftype	@"ET_EXEC"


//--------------------- .note.nv.tkinfo           --------------------------
	.section	.note.nv.tkinfo,"",@"SHT_NOTE"
	.sectionflags	@"SHF_NOTE_NV_TKINFO"
	.tkinfo
        /*0018*/ 	.word	0x00000002
        /*0030*/ 	.string	""
        /*0030*/ 	.string	"ptxas"
        /*0030*/ 	.string	"Cuda compilation tools, release 13.0, V13.0.88"
        /*0030*/ 	.string	"Build cuda_13.0.r13.0/compiler.36424714_0"
        /*0030*/ 	.string	"-arch sm_100a -m 64 "



//--------------------- .note.nv.cuinfo           --------------------------
	.section	.note.nv.cuinfo,"",@"SHT_NOTE"
	.sectionflags	@"SHF_NOTE_NV_CUINFO"
        /*0018*/ 	.short	0x0002
        /*001a*/ 	.short	0x0064
        /*001c*/ 	.short	0x0082
	.zero		2


//--------------------- .nv.info                  --------------------------
	.section	.nv.info,"",@"SHT_CUDA_INFO"
	.align	4


	//----- nvinfo : EIATTR_REGCOUNT
	.align		4
        /*0000*/ 	.byte	0x04, 0x2f
        /*0002*/ 	.short	(.L_19 - .L_18)
	.align		4
.L_18:
        /*0004*/ 	.word	index@(_ZN7cutlass13device_kernelINS_4conv6kernel13ConvUniversalINS1_16ConvProblemShapeILNS1_8OperatorE2ELi3EEENS1_10collective14CollectiveConvINS1_47MainloopSm100TmaUmmaWarpSpecializedImplicitGemmILS5_2ELi13ELi3ELi1ELi2EN4cute5tupleIJNSA_1CILi1EEESD_SD_EEEEENSB_IJNSC_ILi64EEENSB_IJSG_EEESH_EEENS_6half_tESJ_NSA_8TiledMMAINSA_8MMA_AtomIJNSA_20SM100_MMA_F16BF16_SSISJ_SJ_fLi64ELi64ELNSA_4UMMA5MajorE1ELSO_1ELNSN_7ScaleInE0ELSP_0EEEEEENSA_6LayoutISE_NSB_IJNSC_ILi0EEEST_ST_EEEEENSB_IJNSA_10UnderscoreESW_SW_EEEEENS7_6detail27Sm100ImplicitGemmTileTraitsINSA_13SM90_TMA_LOADENSA_14ComposedLayoutINSA_7SwizzleILi3ELi4ELi3EEENSA_18smem_ptr_flag_bitsILi16EEENSS_INSB_IJSG_NSC_ILi8EEEEEENSB_IJSD_SG_EEEEEEEvEENS10_INSA_20SM90_TMA_LOAD_IM2COLES1B_vEEEENS_8epilogue10collective18CollectiveEpilogueINS1G_23Sm100TmaWarpSpecializedILi3ELi2ELi16ELb1ELb0EEEJSI_NSB_IJNSS_ISG_SD_EENSS_INSC_ILi32EEESD_EEEEESJ_NSB_IJlNSB_IJSD_lllEEEST_EEESJ_S1Q_NS1G_6fusion15FusionCallbacksIS1K_NS1R_17LinearCombinationISJ_fSJ_fLNS_15FloatRoundStyleE2EEESI_S1O_JEEENSA_5SM1004TMEM4LOAD26SM100_TMEM_LOAD_16dp256b4xES11_NS12_INS13_ILi2ELi4ELi3EEES16_NSS_INSB_IJS17_S1M_EEENSB_IJS1M_SD_EEEEEEENSA_17SM75_U32x4_LDSM_NENSA_14SM90_TMA_STOREES25_NSA_17SM90_U32x4_STSM_NENSA_39AutoVectorizingCopyWithAssumedAlignmentILi128EEEEEEvvEEEEvNT_6ParamsE)
        /*0008*/ 	.word	0x00000049


	//----- nvinfo : EIATTR_FRAME_SIZE
	.align		4
.L_19:
        /*000c*/ 	.byte	0x04, 0x11
        /*000e*/ 	.short	(.L_21 - .L_20)
	.align		4
.L_20:
        /*0010*/ 	.word	index@($__internal_2_$__cuda_sm10x_tcgen05_guardrail_trap_unallocated_columns_being_dealloced)
        /*0014*/ 	.word	0x00000008


	//----- nvinfo : EIATTR_FRAME_SIZE
	.align		4
.L_21:
        /*0018*/ 	.byte	0x04, 0x11
        /*001a*/ 	.short	(.L_23 - .L_22)
	.align		4
.L_22:
        /*001c*/ 	.word	index@($__internal_1_$__cuda_sm10x_tcgen05_guardrail_trap_phase_invalid_during_alloc)
        /*0020*/ 	.word	0x00000008


	//----- nvinfo : EIATTR_FRAME_SIZE
	.align		4
.L_23:
        /*0024*/ 	.byte	0x04, 0x11
        /*0026*/ 	.short	(.L_25 - .L_24)
	.align		4
.L_24:
        /*0028*/ 	.word	index@($__internal_0_$__cuda_sm10x_tcgen05_guardrail_trap_col_being_dealloced_not_returned_by_alloc)
        /*002c*/ 	.word	0x00000008


	//----- nvinfo : EIATTR_FRAME_SIZE
	.align		4
.L_25:
        /*0030*/ 	.byte	0x04, 0x11
        /*0032*/ 	.short	(.L_27 - .L_26)
	.align		4
.L_26:
        /*0034*/ 	.word	index@(_ZN7cutlass13device_kernelINS_4conv6kernel13ConvUniversalINS1_16ConvProblemShapeILNS1_8OperatorE2ELi3EEENS1_10collective14CollectiveConvINS1_47MainloopSm100TmaUmmaWarpSpecializedImplicitGemmILS5_2ELi13ELi3ELi1ELi2EN4cute5tupleIJNSA_1CILi1EEESD_SD_EEEEENSB_IJNSC_ILi64EEENSB_IJSG_EEESH_EEENS_6half_tESJ_NSA_8TiledMMAINSA_8MMA_AtomIJNSA_20SM100_MMA_F16BF16_SSISJ_SJ_fLi64ELi64ELNSA_4UMMA5MajorE1ELSO_1ELNSN_7ScaleInE0ELSP_0EEEEEENSA_6LayoutISE_NSB_IJNSC_ILi0EEEST_ST_EEEEENSB_IJNSA_10UnderscoreESW_SW_EEEEENS7_6detail27Sm100ImplicitGemmTileTraitsINSA_13SM90_TMA_LOADENSA_14ComposedLayoutINSA_7SwizzleILi3ELi4ELi3EEENSA_18smem_ptr_flag_bitsILi16EEENSS_INSB_IJSG_NSC_ILi8EEEEEENSB_IJSD_SG_EEEEEEEvEENS10_INSA_20SM90_TMA_LOAD_IM2COLES1B_vEEEENS_8epilogue10collective18CollectiveEpilogueINS1G_23Sm100TmaWarpSpecializedILi3ELi2ELi16ELb1ELb0EEEJSI_NSB_IJNSS_ISG_SD_EENSS_INSC_ILi32EEESD_EEEEESJ_NSB_IJlNSB_IJSD_lllEEEST_EEESJ_S1Q_NS1G_6fusion15FusionCallbacksIS1K_NS1R_17LinearCombinationISJ_fSJ_fLNS_15FloatRoundStyleE2EEESI_S1O_JEEENSA_5SM1004TMEM4LOAD26SM100_TMEM_LOAD_16dp256b4xES11_NS12_INS13_ILi2ELi4ELi3EEES16_NSS_INSB_IJS17_S1M_EEENSB_IJS1M_SD_EEEEEEENSA_17SM75_U32x4_LDSM_NENSA_14SM90_TMA_STOREES25_NSA_17SM90_U32x4_STSM_NENSA_39AutoVectorizingCopyWithAssumedAlignmentILi128EEEEEEvvEEEEvNT_6ParamsE)
        /*0038*/ 	.word	0x00000008


	//----- nvinfo : EIATTR_MIN_STACK_SIZE
	.align		4
.L_27:
        /*003c*/ 	.byte	0x04, 0x12
        /*003e*/ 	.short	(.L_29 - .L_28)
	.align		4
.L_28:
        /*0040*/ 	.word	index@(_ZN7cutlass13device_kernelINS_4conv6kernel13ConvUniversalINS1_16ConvProblemShapeILNS1_8OperatorE2ELi3EEENS1_10collective14CollectiveConvINS1_47MainloopSm100TmaUmmaWarpSpecializedImplicitGemmILS5_2ELi13ELi3ELi1ELi2EN4cute5tupleIJNSA_1CILi1EEESD_SD_EEEEENSB_IJNSC_ILi64EEENSB_IJSG_EEESH_EEENS_6half_tESJ_NSA_8TiledMMAINSA_8MMA_AtomIJNSA_20SM100_MMA_F16BF16_SSISJ_SJ_fLi64ELi64ELNSA_4UMMA5MajorE1ELSO_1ELNSN_7ScaleInE0ELSP_0EEEEEENSA_6LayoutISE_NSB_IJNSC_ILi0EEEST_ST_EEEEENSB_IJNSA_10UnderscoreESW_SW_EEEEENS7_6detail27Sm100ImplicitGemmTileTraitsINSA_13SM90_TMA_LOADENSA_14ComposedLayoutINSA_7SwizzleILi3ELi4ELi3EEENSA_18smem_ptr_flag_bitsILi16EEENSS_INSB_IJSG_NSC_ILi8EEEEEENSB_IJSD_SG_EEEEEEEvEENS10_INSA_20SM90_TMA_LOAD_IM2COLES1B_vEEEENS_8epilogue10collective18CollectiveEpilogueINS1G_23Sm100TmaWarpSpecializedILi3ELi2ELi16ELb1ELb0EEEJSI_NSB_IJNSS_ISG_SD_EENSS_INSC_ILi32EEESD_EEEEESJ_NSB_IJlNSB_IJSD_lllEEEST_EEESJ_S1Q_NS1G_6fusion15FusionCallbacksIS1K_NS1R_17LinearCombinationISJ_fSJ_fLNS_15FloatRoundStyleE2EEESI_S1O_JEEENSA_5SM1004TMEM4LOAD26SM100_TMEM_LOAD_16dp256b4xES11_NS12_INS13_ILi2ELi4ELi3EEES16_NSS_INSB_IJS17_S1M_EEENSB_IJS1M_SD_EEEEEEENSA_17SM75_U32x4_LDSM_NENSA_14SM90_TMA_STOREES25_NSA_17SM90_U32x4_STSM_NENSA_39AutoVectorizingCopyWithAssumedAlignmentILi128EEEEEEvvEEEEvNT_6ParamsE)
        /*0044*/ 	.word	0x00000008
.L_29:


//--------------------- .nv.compat                --------------------------
	.section	.nv.compat,"",@"SHT_CUDA_COMPAT_INFO"
	.align	4
        /*0000*/ 	.byte	0x02, 0x09, 0x01, 0x00, 0x02, 0x02, 0x02, 0x00, 0x02, 0x05, 0x05, 0x00, 0x03, 0x07, 0x01, 0x01
        /*0010*/ 	.byte	0x02, 0x03, 0x01, 0x00, 0x02, 0x06, 0x01, 0x00, 0x04, 0x0b, 0x08, 0x00, 0x09, 0x00, 0x00, 0x00
        /*0020*/ 	.byte	0x00, 0x00, 0x00, 0x00


//--------------------- .nv.info._ZN7cutlass13device_kernelINS_4conv6kernel13ConvUniversalINS1_16ConvProblemShapeILNS1_8OperatorE2ELi3EEENS1_10collective14CollectiveConvINS1_47MainloopSm100TmaUmmaWarpSpecializedImplicitGemmILS5_2ELi13ELi3ELi1ELi2EN4cute5tupleIJNSA_1CILi1EEESD_SD_EEEEENSB_IJNSC_ILi64EEENSB_IJSG_EEESH_EEENS_6half_tESJ_NSA_8TiledMMAINSA_8MMA_AtomIJNSA_20SM100_MMA_F16BF16_SSISJ_SJ_fLi64ELi64ELNSA_4UMMA5MajorE1ELSO_1ELNSN_7ScaleInE0ELSP_0EEEEEENSA_6LayoutISE_NSB_IJNSC_ILi0EEEST_ST_EEEEENSB_IJNSA_10UnderscoreESW_SW_EEEEENS7_6detail27Sm100ImplicitGemmTileTraitsINSA_13SM90_TMA_LOADENSA_14ComposedLayoutINSA_7SwizzleILi3ELi4ELi3EEENSA_18smem_ptr_flag_bitsILi16EEENSS_INSB_IJSG_NSC_ILi8EEEEEENSB_IJSD_SG_EEEEEEEvEENS10_INSA_20SM90_TMA_LOAD_IM2COLES1B_vEEEENS_8epilogue10collective18CollectiveEpilogueINS1G_23Sm100TmaWarpSpecializedILi3ELi2ELi16ELb1ELb0EEEJSI_NSB_IJNSS_ISG_SD_EENSS_INSC_ILi32EEESD_EEEEESJ_NSB_IJlNSB_IJSD_lllEEEST_EEESJ_S1Q_NS1G_6fusion15FusionCallbacksIS1K_NS1R_17LinearCombinationISJ_fSJ_fLNS_15FloatRoundStyleE2EEESI_S1O_JEEENSA_5SM1004TMEM4LOAD26SM100_TMEM_LOAD_16dp256b4xES11_NS12_INS13_ILi2ELi4ELi3EEES16_NSS_INSB_IJS17_S1M_EEENSB_IJS1M_SD_EEEEEEENSA_17SM75_U32x4_LDSM_NENSA_14SM90_TMA_STOREES25_NSA_17SM90_U32x4_STSM_NENSA_39AutoVectorizingCopyWithAssumedAlignmentILi128EEEEEEvvEEEEvNT_6ParamsE --------------------------
	.section	.nv.info._ZN7cutlass13device_kernelINS_4conv6kernel13ConvUniversalINS1_16ConvProblemShapeILNS1_8OperatorE2ELi3EEENS1_10collective14CollectiveConvINS1_47MainloopSm100TmaUmmaWarpSpecializedImplicitGemmILS5_2ELi13ELi3ELi1ELi2EN4cute5tupleIJNSA_1CILi1EEESD_SD_EEEEENSB_IJNSC_ILi64EEENSB_IJSG_EEESH_EEENS_6half_tESJ_NSA_8TiledMMAINSA_8MMA_AtomIJNSA_20SM100_MMA_F16BF16_SSISJ_SJ_fLi64ELi64ELNSA_4UMMA5MajorE1ELSO_1ELNSN_7ScaleInE0ELSP_0EEEEEENSA_6LayoutISE_NSB_IJNSC_ILi0EEEST_ST_EEEEENSB_IJNSA_10UnderscoreESW_SW_EEEEENS7_6detail27Sm100ImplicitGemmTileTraitsINSA_13SM90_TMA_LOADENSA_14ComposedLayoutINSA_7SwizzleILi3ELi4ELi3EEENSA_18smem_ptr_flag_bitsILi16EEENSS_INSB_IJSG_NSC_ILi8EEEEEENSB_IJSD_SG_EEEEEEEvEENS10_INSA_20SM90_TMA_LOAD_IM2COLES1B_vEEEENS_8epilogue10collective18CollectiveEpilogueINS1G_23Sm100TmaWarpSpecializedILi3ELi2ELi16ELb1ELb0EEEJSI_NSB_IJNSS_ISG_SD_EENSS_INSC_ILi32EEESD_EEEEESJ_NSB_IJlNSB_IJSD_lllEEEST_EEESJ_S1Q_NS1G_6fusion15FusionCallbacksIS1K_NS1R_17LinearCombinationISJ_fSJ_fLNS_15FloatRoundStyleE2EEESI_S1O_JEEENSA_5SM1004TMEM4LOAD26SM100_TMEM_LOAD_16dp256b4xES11_NS12_INS13_ILi2ELi4ELi3EEES16_NSS_INSB_IJS17_S1M_EEENSB_IJS1M_SD_EEEEEEENSA_17SM75_U32x4_LDSM_NENSA_14SM90_TMA_STOREES25_NSA_17SM90_U32x4_STSM_NENSA_39AutoVectorizingCopyWithAssumedAlignmentILi128EEEEEEvvEEEEvNT_6ParamsE,"",@"SHT_CUDA_INFO"
	.sectionflags	@""
	.align	4


	//----- nvinfo : EIATTR_CUDA_API_VERSION
	.align		4
        /*0000*/ 	.byte	0x04, 0x37
        /*0002*/ 	.short	(.L_31 - .L_30)
.L_30:
        /*0004*/ 	.word	0x00000082


	//----- nvinfo : EIATTR_KPARAM_INFO
	.align		4
.L_31:
        /*0008*/ 	.byte	0x04, 0x17
        /*000a*/ 	.short	(.L_33 - .L_32)
.L_32:
        /*000c*/ 	.word	0x00000000
        /*0010*/ 	.short	0x0000
        /*0012*/ 	.short	0x0000
        /*0014*/ 	.byte	0x00, 0xf0, 0x01, 0x24


	//----- nvinfo : EIATTR_AT_ENTRY_FRAGMENTS
	.align		4
.L_33:
        /*0018*/ 	.byte	0x04, 0x4f
        /*001a*/ 	.short	(.L_35 - .L_34)


	//   ....[0]....
.L_34:
        /*001c*/ 	.word	0x00000006


	//----- nvinfo : EIATTR_RESERVED_SMEM_USED
	.align		4
.L_35:
        /*0020*/ 	.byte	0x01, 0x41
	.zero		2


	//----- nvinfo : EIATTR_SPARSE_MMA_MASK
	.align		4
        /*0024*/ 	.byte	0x03, 0x50
        /*0026*/ 	.short	0x0000


	//----- nvinfo : EIATTR_TCGEN05_1CTA_USED
	.align		4
        /*0028*/ 	.byte	0x01, 0x51
	.zero		2


	//----- nvinfo : EIATTR_MAXREG_COUNT
	.align		4
        /*002c*/ 	.byte	0x03, 0x1b
        /*002e*/ 	.short	0x00ff


	//----- nvinfo : EIATTR_NUM_BARRIERS
	.align		4
        /*0030*/ 	.byte	0x02, 0x4c
        /*0032*/ 	.byte	0x07
	.zero		1


	//----- nvinfo : EIATTR_EXTERNS
	.align		4
        /*0034*/ 	.byte	0x04, 0x0f
        /*0036*/ 	.short	(.L_37 - .L_36)


	//   ....[0]....
	.align		4
.L_36:
        /*0038*/ 	.word	index@(__assertfail)


	//----- nvinfo : EIATTR_MERCURY_ISA_VERSION
	.align		4
.L_37:
        /*003c*/ 	.byte	0x03, 0x5f
        /*003e*/ 	.short	0x0101


	//----- nvinfo : EIATTR_INT_WARP_WIDE_INSTR_OFFSETS
	.align		4
        /*0040*/ 	.byte	0x04, 0x31
        /*0042*/ 	.short	(.L_39 - .L_38)


	//   ....[0]....
.L_38:
        /*0044*/ 	.word	0x00004690


	//   ....[1]....
        /*0048*/ 	.word	0x000046b0


	//   ....[2]....
        /*004c*/ 	.word	0x000046e0


	//   ....[3]....
        /*0050*/ 	.word	0x00005890


	//   ....[4]....
        /*0054*/ 	.word	0x00005980


	//   ....[5]....
        /*0058*/ 	.word	0x00005ae0


	//   ....[6]....
        /*005c*/ 	.word	0x00005bb0


	//----- nvinfo : EIATTR_COOP_GROUP_MASK_REGIDS
	.align		4
.L_39:
        /*0060*/ 	.byte	0x04, 0x29
        /*0062*/ 	.short	(.L_41 - .L_40)


	//   ....[0]....
.L_40:
        /*0064*/ 	.word	0xffffffff


	//   ....[1]....
        /*0068*/ 	.word	0xffffffff


	//   ....[2]....
        /*006c*/ 	.word	0xffffffff


	//   ....[3]....
        /*0070*/ 	.word	0xffffffff


	//   ....[4]....
        /*0074*/ 	.word	0xffffffff


	//   ....[5]....
        /*0078*/ 	.word	0xffffffff


	//   ....[6]....
        /*007c*/ 	.word	0xffffffff


	//   ....[7]....
        /*0080*/ 	.word	0xffffffff


	//   ....[8]....
        /*0084*/ 	.word	0xffffffff


	//   ....[9]....
        /*0088*/ 	.word	0xffffffff


	//   ....[10]....
        /*008c*/ 	.word	0xffffffff


	//   ....[11]....
        /*0090*/ 	.word	0xffffffff


	//----- nvinfo : EIATTR_COOP_GROUP_INSTR_OFFSETS
	.align		4
.L_41:
        /*0094*/ 	.byte	0x04, 0x28
        /*0096*/ 	.short	(.L_43 - .L_42)


	//   ....[0]....
.L_42:
        /*0098*/ 	.word	0x00000090


	//   ....[1]....
        /*009c*/ 	.word	0x00000520


	//   ....[2]....
        /*00a0*/ 	.word	0x000007e0


	//   ....[3]....
        /*00a4*/ 	.word	0x00000960


	//   ....[4]....
        /*00a8*/ 	.word	0x00000a60


	//   ....[5]....
        /*00ac*/ 	.word	0x00000bb0


	//   ....[6]....
        /*00b0*/ 	.word	0x00002810


	//   ....[7]....
        /*00b4*/ 	.word	0x00003a00


	//   ....[8]....
        /*00b8*/ 	.word	0x00003c10


	//   ....[9]....
        /*00bc*/ 	.word	0x00003c40


	//   ....[10]....
        /*00c0*/ 	.word	0x00004570


	//   ....[11]....
        /*00c4*/ 	.word	0x000047b0


	//----- nvinfo : EIATTR_VRC_CTA_INIT_COUNT
	.align		4
.L_43:
        /*00c8*/ 	.byte	0x02, 0x4a
        /*00ca*/ 	.byte	0x80
	.zero		1


	//----- nvinfo : EIATTR_SYSCALL_OFFSETS
	.align		4
        /*00cc*/ 	.byte	0x04, 0x46
        /*00ce*/ 	.short	(.L_45 - .L_44)


	//   ....[0]....
.L_44:
        /*00d0*/ 	.word	0x00006f40


	//   ....[1]....
        /*00d4*/ 	.word	0x00007030


	//   ....[2]....
        /*00d8*/ 	.word	0x00007790


	//   ....[3]....
        /*00dc*/ 	.word	0x00008100


	//----- nvinfo : EIATTR_MBARRIER_INSTR_OFFSETS
	.align		4
.L_45:
        /*00e0*/ 	.byte	0x04, 0x39
        /*00e2*/ 	.short	(.L_47 - .L_46)


	//   ....[0]....
.L_46:
        /*00e4*/ 	.word	0x00000620
        /*00e8*/ 	.word	0x000000ff
        /*00ec*/ 	.word	0x00000000
        /*00f0*/ 	.short	0x0100
        /*00f2*/ 	.byte	0x04
	.zero		1


	//   ....[1]....
        /*00f4*/ 	.word	0x00000630
        /*00f8*/ 	.word	0x000000ff
        /*00fc*/ 	.word	0x00000068
        /*0100*/ 	.short	0x0100
        /*0102*/ 	.byte	0x04
	.zero		1


	//   ....[2]....
        /*0104*/ 	.word	0x00000640
        /*0108*/ 	.word	0x000000ff
        /*010c*/ 	.word	0x00000008
        /*0110*/ 	.short	0x0100
        /*0112*/ 	.byte	0x04
	.zero		1


	//   ....[3]....
        /*0114*/ 	.word	0x00000650
        /*0118*/ 	.word	0x000000ff
        /*011c*/ 	.word	0x00000070
        /*0120*/ 	.short	0x0100
        /*0122*/ 	.byte	0x04
	.zero		1


	//   ....[4]....
        /*0124*/ 	.word	0x00000660
        /*0128*/ 	.word	0x000000ff
        /*012c*/ 	.word	0x00000010
        /*0130*/ 	.short	0x0100
        /*0132*/ 	.byte	0x04
	.zero		1


	//   ....[5]....
        /*0134*/ 	.word	0x00000670
        /*0138*/ 	.word	0x000000ff
        /*013c*/ 	.word	0x00000078
        /*0140*/ 	.short	0x0100
        /*0142*/ 	.byte	0x04
	.zero		1


	//   ....[6]....
        /*0144*/ 	.word	0x00000680
        /*0148*/ 	.word	0x000000ff
        /*014c*/ 	.word	0x00000018
        /*0150*/ 	.short	0x0100
        /*0152*/ 	.byte	0x04
	.zero		1


	//   ....[7]....
        /*0154*/ 	.word	0x00000690
        /*0158*/ 	.word	0x000000ff
        /*015c*/ 	.word	0x00000080
        /*0160*/ 	.short	0x0100
        /*0162*/ 	.byte	0x04
	.zero		1


	//   ....[8]....
        /*0164*/ 	.word	0x000006a0
        /*0168*/ 	.word	0x000000ff
        /*016c*/ 	.word	0x00000020
        /*0170*/ 	.short	0x0100
        /*0172*/ 	.byte	0x04
	.zero		1


	//   ....[9]....
        /*0174*/ 	.word	0x000006b0
        /*0178*/ 	.word	0x000000ff
        /*017c*/ 	.word	0x00000088
        /*0180*/ 	.short	0x0100
        /*0182*/ 	.byte	0x04
	.zero		1


	//   ....[10]....
        /*0184*/ 	.word	0x000006c0
        /*0188*/ 	.word	0x000000ff
        /*018c*/ 	.word	0x00000028
        /*0190*/ 	.short	0x0100
        /*0192*/ 	.byte	0x04
	.zero		1


	//   ....[11]....
        /*0194*/ 	.word	0x000006d0
        /*0198*/ 	.word	0x000000ff
        /*019c*/ 	.word	0x00000090
        /*01a0*/ 	.short	0x0100
        /*01a2*/ 	.byte	0x04
	.zero		1


	//   ....[12]....
        /*01a4*/ 	.word	0x000006e0
        /*01a8*/ 	.word	0x000000ff
        /*01ac*/ 	.word	0x00000030
        /*01b0*/ 	.short	0x0100
        /*01b2*/ 	.byte	0x04
	.zero		1


	//   ....[13]....
        /*01b4*/ 	.word	0x000006f0
        /*01b8*/ 	.word	0x000000ff
        /*01bc*/ 	.word	0x00000098
        /*01c0*/ 	.short	0x0100
        /*01c2*/ 	.byte	0x04
	.zero		1


	//   ....[14]....
        /*01c4*/ 	.word	0x00000700
        /*01c8*/ 	.word	0x000000ff
        /*01cc*/ 	.word	0x00000038
        /*01d0*/ 	.short	0x0100
        /*01d2*/ 	.byte	0x04
	.zero		1


	//   ....[15]....
        /*01d4*/ 	.word	0x00000710
        /*01d8*/ 	.word	0x000000ff
        /*01dc*/ 	.word	0x000000a0
        /*01e0*/ 	.short	0x0100
        /*01e2*/ 	.byte	0x04
	.zero		1


	//   ....[16]....
        /*01e4*/ 	.word	0x00000720
        /*01e8*/ 	.word	0x000000ff
        /*01ec*/ 	.word	0x00000040
        /*01f0*/ 	.short	0x0100
        /*01f2*/ 	.byte	0x04
	.zero		1


	//   ....[17]....
        /*01f4*/ 	.word	0x00000730
        /*01f8*/ 	.word	0x000000ff
        /*01fc*/ 	.word	0x000000a8
        /*0200*/ 	.short	0x0100
        /*0202*/ 	.byte	0x04
	.zero		1


	//   ....[18]....
        /*0204*/ 	.word	0x00000740
        /*0208*/ 	.word	0x000000ff
        /*020c*/ 	.word	0x00000048
        /*0210*/ 	.short	0x0100
        /*0212*/ 	.byte	0x04
	.zero		1


	//   ....[19]....
        /*0214*/ 	.word	0x00000750
        /*0218*/ 	.word	0x000000ff
        /*021c*/ 	.word	0x000000b0
        /*0220*/ 	.short	0x0100
        /*0222*/ 	.byte	0x04
	.zero		1


	//   ....[20]....
        /*0224*/ 	.word	0x00000760
        /*0228*/ 	.word	0x000000ff
        /*022c*/ 	.word	0x00000050
        /*0230*/ 	.short	0x0100
        /*0232*/ 	.byte	0x04
	.zero		1


	//   ....[21]....
        /*0234*/ 	.word	0x00000770
        /*0238*/ 	.word	0x000000ff
        /*023c*/ 	.word	0x000000b8
        /*0240*/ 	.short	0x0100
        /*0242*/ 	.byte	0x04
	.zero		1


	//   ....[22]....
        /*0244*/ 	.word	0x00000780
        /*0248*/ 	.word	0x000000ff
        /*024c*/ 	.word	0x00000058
        /*0250*/ 	.short	0x0100
        /*0252*/ 	.byte	0x04
	.zero		1


	//   ....[23]....
        /*0254*/ 	.word	0x00000790
        /*0258*/ 	.word	0x000000ff
        /*025c*/ 	.word	0x000000c0
        /*0260*/ 	.short	0x0100
        /*0262*/ 	.byte	0x04
	.zero		1


	//   ....[24]....
        /*0264*/ 	.word	0x000007a0
        /*0268*/ 	.word	0x000000ff
        /*026c*/ 	.word	0x00000060
        /*0270*/ 	.short	0x0100
        /*0272*/ 	.byte	0x04
	.zero		1


	//   ....[25]....
        /*0274*/ 	.word	0x000007b0
        /*0278*/ 	.word	0x000000ff
        /*027c*/ 	.word	0x000000c8
        /*0280*/ 	.short	0x0100
        /*0282*/ 	.byte	0x04
	.zero		1


	//   ....[26]....
        /*0284*/ 	.word	0x000008f0
        /*0288*/ 	.word	0x000000ff
        /*028c*/ 	.word	0x000000d0
        /*0290*/ 	.short	0x0100
        /*0292*/ 	.byte	0x04
	.zero		1


	//   ....[27]....
        /*0294*/ 	.word	0x00000900
        /*0298*/ 	.word	0x000000ff
        /*029c*/ 	.word	0x000000e8
        /*02a0*/ 	.short	0x0100
        /*02a2*/ 	.byte	0x04
	.zero		1


	//   ....[28]....
        /*02a4*/ 	.word	0x00000910
        /*02a8*/ 	.word	0x000000ff
        /*02ac*/ 	.word	0x000000d8
        /*02b0*/ 	.short	0x0100
        /*02b2*/ 	.byte	0x04
	.zero		1


	//   ....[29]....
        /*02b4*/ 	.word	0x00000920
        /*02b8*/ 	.word	0x000000ff
        /*02bc*/ 	.word	0x000000f0
        /*02c0*/ 	.short	0x0100
        /*02c2*/ 	.byte	0x04
	.zero		1


	//   ....[30]....
        /*02c4*/ 	.word	0x00000930
        /*02c8*/ 	.word	0x000000ff
        /*02cc*/ 	.word	0x000000e0
        /*02d0*/ 	.short	0x0100
        /*02d2*/ 	.byte	0x04
	.zero		1


	//   ....[31]....
        /*02d4*/ 	.word	0x00000940
        /*02d8*/ 	.word	0x000000ff
        /*02dc*/ 	.word	0x000000f8
        /*02e0*/ 	.short	0x0100
        /*02e2*/ 	.byte	0x04
	.zero		1


	//   ....[32]....
        /*02e4*/ 	.word	0x00000a30
        /*02e8*/ 	.word	0x000000ff
        /*02ec*/ 	.word	0x00000100
        /*02f0*/ 	.short	0x0100
        /*02f2*/ 	.byte	0x06
	.zero		1


	//   ....[33]....
        /*02f4*/ 	.word	0x00000a40
        /*02f8*/ 	.word	0x000000ff
        /*02fc*/ 	.word	0x00000108
        /*0300*/ 	.short	0x0100
        /*0302*/ 	.byte	0x06
	.zero		1


	//   ....[34]....
        /*0304*/ 	.word	0x00000b80
        /*0308*/ 	.word	0x000000ff
        /*030c*/ 	.word	0x00000110
        /*0310*/ 	.short	0x0100
        /*0312*/ 	.byte	0x06
	.zero		1


	//   ....[35]....
        /*0314*/ 	.word	0x00000b90
        /*0318*/ 	.word	0x000000ff
        /*031c*/ 	.word	0x00000118
        /*0320*/ 	.short	0x0100
        /*0322*/ 	.byte	0x06
	.zero		1


	//   ....[36]....
        /*0324*/ 	.word	0x00000ce0
        /*0328*/ 	.word	0x000000ff
        /*032c*/ 	.word	0x00000120
        /*0330*/ 	.short	0x0100
        /*0332*/ 	.byte	0x04
	.zero		1


	//   ....[37]....
        /*0334*/ 	.word	0x00000cf0
        /*0338*/ 	.word	0x000000ff
        /*033c*/ 	.word	0x00000130
        /*0340*/ 	.short	0x0100
        /*0342*/ 	.byte	0x04
	.zero		1


	//   ....[38]....
        /*0344*/ 	.word	0x00000d00
        /*0348*/ 	.word	0x000000ff
        /*034c*/ 	.word	0x00000128
        /*0350*/ 	.short	0x0100
        /*0352*/ 	.byte	0x04
	.zero		1


	//   ....[39]....
        /*0354*/ 	.word	0x00000d10
        /*0358*/ 	.word	0x000000ff
        /*035c*/ 	.word	0x00000138
        /*0360*/ 	.short	0x0100
        /*0362*/ 	.byte	0x04
	.zero		1


	//   ....[40]....
        /*0364*/ 	.word	0x00001b10
        /*0368*/ 	.word	0x000000ff
        /*036c*/ 	.word	0x00000068
        /*0370*/ 	.short	0x010a
        /*0372*/ 	.byte	0x08
	.zero		1


	//   ....[41]....
        /*0374*/ 	.word	0x00001e90
        /*0378*/ 	.word	0x000000ff
        /*037c*/ 	.word	0x00000068
        /*0380*/ 	.short	0x010a
        /*0382*/ 	.byte	0x29
	.zero		1


	//   ....[42]....
        /*0384*/ 	.word	0x00002000
        /*0388*/ 	.word	0x000000ff
        /*038c*/ 	.word	0x00000068
        /*0390*/ 	.short	0x010a
        /*0392*/ 	.byte	0x08
	.zero		1


	//   ....[43]....
        /*0394*/ 	.word	0x00002260
        /*0398*/ 	.word	0x000000ff
        /*039c*/ 	.word	0x00000108
        /*03a0*/ 	.short	0x0101
        /*03a2*/ 	.byte	0x2c
	.zero		1


	//   ....[44]....
        /*03a4*/ 	.word	0x00002290
        /*03a8*/ 	.word	0x000000ff
        /*03ac*/ 	.word	0x00000068
        /*03b0*/ 	.short	0x010a
        /*03b2*/ 	.byte	0x04
	.zero		1


	//   ....[45]....
        /*03b4*/ 	.word	0x00002450
        /*03b8*/ 	.word	0x000000ff
        /*03bc*/ 	.word	0x00000068
        /*03c0*/ 	.short	0x010a
        /*03c2*/ 	.byte	0x21
	.zero		1


	//   ....[46]....
        /*03c4*/ 	.word	0x000025c0
        /*03c8*/ 	.word	0x000000ff
        /*03cc*/ 	.word	0x00000068
        /*03d0*/ 	.short	0x010a
        /*03d2*/ 	.byte	0x08
	.zero		1


	//   ....[47]....
        /*03d4*/ 	.word	0x00002820
        /*03d8*/ 	.word	0x000000ff
        /*03dc*/ 	.word	0x00000110
        /*03e0*/ 	.short	0x010a
        /*03e2*/ 	.byte	0x2c
	.zero		1


	//   ....[48]....
        /*03e4*/ 	.word	0x000028e0
        /*03e8*/ 	.word	0x000000ff
        /*03ec*/ 	.word	0x00000000
        /*03f0*/ 	.short	0x0101
        /*03f2*/ 	.byte	0x04
	.zero		1


	//   ....[49]....
        /*03f4*/ 	.word	0x00002ed0
        /*03f8*/ 	.word	0x000000ff
        /*03fc*/ 	.word	0x00000000
        /*0400*/ 	.short	0x010a
        /*0402*/ 	.byte	0x04
	.zero		1


	//   ....[50]....
        /*0404*/ 	.word	0x00002f70
        /*0408*/ 	.word	0x000000ff
        /*040c*/ 	.word	0x00000000
        /*0410*/ 	.short	0x010a
        /*0412*/ 	.byte	0x05
	.zero		1


	//   ....[51]....
        /*0414*/ 	.word	0x00003010
        /*0418*/ 	.word	0x000000ff
        /*041c*/ 	.word	0x00000000
        /*0420*/ 	.short	0x010a
        /*0422*/ 	.byte	0x05
	.zero		1


	//   ....[52]....
        /*0424*/ 	.word	0x000030b0
        /*0428*/ 	.word	0x000000ff
        /*042c*/ 	.word	0x00000000
        /*0430*/ 	.short	0x010a
        /*0432*/ 	.byte	0x05
	.zero		1


	//   ....[53]....
        /*0434*/ 	.word	0x00003150
        /*0438*/ 	.word	0x000000ff
        /*043c*/ 	.word	0x00000000
        /*0440*/ 	.short	0x010a
        /*0442*/ 	.byte	0x05
	.zero		1


	//   ....[54]....
        /*0444*/ 	.word	0x000031f0
        /*0448*/ 	.word	0x000000ff
        /*044c*/ 	.word	0x00000000
        /*0450*/ 	.short	0x010a
        /*0452*/ 	.byte	0x05
	.zero		1


	//   ....[55]....
        /*0454*/ 	.word	0x00003290
        /*0458*/ 	.word	0x000000ff
        /*045c*/ 	.word	0x00000000
        /*0460*/ 	.short	0x010a
        /*0462*/ 	.byte	0x05
	.zero		1


	//   ....[56]....
        /*0464*/ 	.word	0x00003330
        /*0468*/ 	.word	0x000000ff
        /*046c*/ 	.word	0x00000000
        /*0470*/ 	.short	0x010a
        /*0472*/ 	.byte	0x05
	.zero		1


	//   ....[57]....
        /*0474*/ 	.word	0x000033d0
        /*0478*/ 	.word	0x000000ff
        /*047c*/ 	.word	0x00000000
        /*0480*/ 	.short	0x010a
        /*0482*/ 	.byte	0x05
	.zero		1


	//   ....[58]....
        /*0484*/ 	.word	0x00003470
        /*0488*/ 	.word	0x000000ff
        /*048c*/ 	.word	0x00000000
        /*0490*/ 	.short	0x010a
        /*0492*/ 	.byte	0x05
	.zero		1


	//   ....[59]....
        /*0494*/ 	.word	0x00003510
        /*0498*/ 	.word	0x000000ff
        /*049c*/ 	.word	0x00000000
        /*04a0*/ 	.short	0x010a
        /*04a2*/ 	.byte	0x05
	.zero		1


	//   ....[60]....
        /*04a4*/ 	.word	0x000035b0
        /*04a8*/ 	.word	0x000000ff
        /*04ac*/ 	.word	0x00000000
        /*04b0*/ 	.short	0x010a
        /*04b2*/ 	.byte	0x05
	.zero		1


	//   ....[61]....
        /*04b4*/ 	.word	0x00003660
        /*04b8*/ 	.word	0x00000000
        /*04bc*/ 	.word	0x00000000
        /*04c0*/ 	.short	0x010a
        /*04c2*/ 	.byte	0xff
	.zero		1


	//   ....[62]....
        /*04c4*/ 	.word	0x000037b0
        /*04c8*/ 	.word	0x000000ff
        /*04cc*/ 	.word	0x00000118
        /*04d0*/ 	.short	0x010a
        /*04d2*/ 	.byte	0x04
	.zero		1


	//   ....[63]....
        /*04d4*/ 	.word	0x00003850
        /*04d8*/ 	.word	0x000000ff
        /*04dc*/ 	.word	0x00000110
        /*04e0*/ 	.short	0x010a
        /*04e2*/ 	.byte	0x04
	.zero		1


	//   ....[64]....
        /*04e4*/ 	.word	0x000038f0
        /*04e8*/ 	.word	0x000000ff
        /*04ec*/ 	.word	0x00000000
        /*04f0*/ 	.short	0x0101
        /*04f2*/ 	.byte	0x05
	.zero		1


	//   ....[65]....
        /*04f4*/ 	.word	0x00003930
        /*04f8*/ 	.word	0x000000ff
        /*04fc*/ 	.word	0x00000118
        /*0500*/ 	.short	0x0106
        /*0502*/ 	.byte	0x04
	.zero		1


	//   ....[66]....
        /*0504*/ 	.word	0x00003970
        /*0508*/ 	.word	0x00000000
        /*050c*/ 	.word	0x00000118
        /*0510*/ 	.short	0x010a
        /*0512*/ 	.byte	0xff
	.zero		1


	//   ....[67]....
        /*0514*/ 	.word	0x00003eb0
        /*0518*/ 	.word	0x000000ff
        /*051c*/ 	.word	0x00000110
        /*0520*/ 	.short	0x010a
        /*0522*/ 	.byte	0x15
	.zero		1


	//   ....[68]....
        /*0524*/ 	.word	0x00003f60
        /*0528*/ 	.word	0x000000ff
        /*052c*/ 	.word	0x00000000
        /*0530*/ 	.short	0x0101
        /*0532*/ 	.byte	0x23
	.zero		1


	//   ....[69]....
        /*0534*/ 	.word	0x00003f70
        /*0538*/ 	.word	0x000000ff
        /*053c*/ 	.word	0x00000130
        /*0540*/ 	.short	0x010a
        /*0542*/ 	.byte	0x19
	.zero		1


	//   ....[70]....
        /*0544*/ 	.word	0x00004030
        /*0548*/ 	.word	0x000000ff
        /*054c*/ 	.word	0x00000000
        /*0550*/ 	.short	0x010a
        /*0552*/ 	.byte	0x04
	.zero		1


	//   ....[71]....
        /*0554*/ 	.word	0x00004090
        /*0558*/ 	.word	0x000000ff
        /*055c*/ 	.word	0x00000000
        /*0560*/ 	.short	0x010a
        /*0562*/ 	.byte	0x11
	.zero		1


	//   ....[72]....
        /*0564*/ 	.word	0x000041e0
        /*0568*/ 	.word	0x000000ff
        /*056c*/ 	.word	0x00000000
        /*0570*/ 	.short	0x010a
        /*0572*/ 	.byte	0x04
	.zero		1


	//   ....[73]....
        /*0574*/ 	.word	0x000044c0
        /*0578*/ 	.word	0x000000ff
        /*057c*/ 	.word	0x00000000
        /*0580*/ 	.short	0x010a
        /*0582*/ 	.byte	0x04
	.zero		1


	//   ....[74]....
        /*0584*/ 	.word	0x00004550
        /*0588*/ 	.word	0x000000ff
        /*058c*/ 	.word	0x00000000
        /*0590*/ 	.short	0x010a
        /*0592*/ 	.byte	0x04
	.zero		1


	//   ....[75]....
        /*0594*/ 	.word	0x00004cb0
        /*0598*/ 	.word	0x000000ff
        /*059c*/ 	.word	0x00000110
        /*05a0*/ 	.short	0x010a
        /*05a2*/ 	.byte	0x18
	.zero		1


	//   ....[76]....
        /*05a4*/ 	.word	0x00004d40
        /*05a8*/ 	.word	0x000000ff
        /*05ac*/ 	.word	0x00000000
        /*05b0*/ 	.short	0x0101
        /*05b2*/ 	.byte	0x29
	.zero		1


	//   ....[77]....
        /*05b4*/ 	.word	0x00005250
        /*05b8*/ 	.word	0x000000ff
        /*05bc*/ 	.word	0x00000108
        /*05c0*/ 	.short	0x010a
        /*05c2*/ 	.byte	0x18
	.zero		1


	//   ....[78]....
        /*05c4*/ 	.word	0x00005860
        /*05c8*/ 	.word	0x000000ff
        /*05cc*/ 	.word	0x000000e8
        /*05d0*/ 	.short	0x010a
        /*05d2*/ 	.byte	0x05
	.zero		1


	//   ....[79]....
        /*05d4*/ 	.word	0x00005a50
        /*05d8*/ 	.word	0x000000ff
        /*05dc*/ 	.word	0x000000d0
        /*05e0*/ 	.short	0x010b
        /*05e2*/ 	.byte	0x05
	.zero		1


	//   ....[80]....
        /*05e4*/ 	.word	0x00005a60
        /*05e8*/ 	.word	0x000000ff
        /*05ec*/ 	.word	0x00000000
        /*05f0*/ 	.short	0x0101
        /*05f2*/ 	.byte	0x07
	.zero		1


	//   ....[81]....
        /*05f4*/ 	.word	0x00005a70
        /*05f8*/ 	.word	0x000000ff
        /*05fc*/ 	.word	0x000000e8
        /*0600*/ 	.short	0x010a
        /*0602*/ 	.byte	0x04
	.zero		1


	//   ....[82]....
        /*0604*/ 	.word	0x00005c90
        /*0608*/ 	.word	0x000000ff
        /*060c*/ 	.word	0x000000d0
        /*0610*/ 	.short	0x010b
        /*0612*/ 	.byte	0x04
	.zero		1


	//   ....[83]....
        /*0614*/ 	.word	0x00005ca0
        /*0618*/ 	.word	0x000000ff
        /*061c*/ 	.word	0x00000000
        /*0620*/ 	.short	0x0101
        /*0622*/ 	.byte	0x05
	.zero		1


	//   ....[84]....
        /*0624*/ 	.word	0x00005cf0
        /*0628*/ 	.word	0x000000ff
        /*062c*/ 	.word	0x00000000
        /*0630*/ 	.short	0x010a
        /*0632*/ 	.byte	0x04
	.zero		1


	//   ....[85]....
        /*0634*/ 	.word	0x00005dc0
        /*0638*/ 	.word	0x00000002
        /*063c*/ 	.word	0x00000000
        /*0640*/ 	.short	0x010a
        /*0642*/ 	.byte	0xff
	.zero		1


	//   ....[86]....
        /*0644*/ 	.word	0x00005e30
        /*0648*/ 	.word	0x00000004
        /*064c*/ 	.word	0x00000000
        /*0650*/ 	.short	0x010a
        /*0652*/ 	.byte	0xff
	.zero		1


	//   ....[87]....
        /*0654*/ 	.word	0x00006200
        /*0658*/ 	.word	0x000000ff
        /*065c*/ 	.word	0x00000110
        /*0660*/ 	.short	0x010a
        /*0662*/ 	.byte	0x32
	.zero		1


	//   ....[88]....
        /*0664*/ 	.word	0x000062c0
        /*0668*/ 	.word	0x000000ff
        /*066c*/ 	.word	0x00000000
        /*0670*/ 	.short	0x0101
        /*0672*/ 	.byte	0x04
	.zero		1


	//   ....[89]....
        /*0674*/ 	.word	0x00007430
        /*0678*/ 	.word	0x00000000
        /*067c*/ 	.word	0x000000d0
        /*0680*/ 	.short	0x010a
        /*0682*/ 	.byte	0xff
	.zero		1


	//   ....[90]....
        /*0684*/ 	.word	0x00007450
        /*0688*/ 	.word	0x0000001b
        /*068c*/ 	.word	0x00000120
        /*0690*/ 	.short	0x010a
        /*0692*/ 	.byte	0xff
	.zero		1


	//   ....[91]....
        /*0694*/ 	.word	0x000074e0
        /*0698*/ 	.word	0x00000000
        /*069c*/ 	.word	0x000000d0
        /*06a0*/ 	.short	0x010a
        /*06a2*/ 	.byte	0xff
	.zero		1


	//   ....[92]....
        /*06a4*/ 	.word	0x00007670
        /*06a8*/ 	.word	0x0000001b
        /*06ac*/ 	.word	0x00000120
        /*06b0*/ 	.short	0x010a
        /*06b2*/ 	.byte	0xff
	.zero		1


	//   ....[93]....
        /*06b4*/ 	.word	0x00007e40
        /*06b8*/ 	.word	0x00000000
        /*06bc*/ 	.word	0x00000000
        /*06c0*/ 	.short	0x0101
        /*06c2*/ 	.byte	0xff
	.zero		1


	//   ....[94]....
        /*06c4*/ 	.word	0x00007e90
        /*06c8*/ 	.word	0x00000003
        /*06cc*/ 	.word	0x000000d0
        /*06d0*/ 	.short	0x010a
        /*06d2*/ 	.byte	0xff
	.zero		1


	//   ....[95]....
        /*06d4*/ 	.word	0x00007f40
        /*06d8*/ 	.word	0x00000003
        /*06dc*/ 	.word	0x000000d0
        /*06e0*/ 	.short	0x010a
        /*06e2*/ 	.byte	0xff
	.zero		1


	//   ....[96]....
        /*06e4*/ 	.word	0x000084f0
        /*06e8*/ 	.word	0x000000ff
        /*06ec*/ 	.word	0x00000000
        /*06f0*/ 	.short	0x0101
        /*06f2*/ 	.byte	0x04
	.zero		1


	//   ....[97]....
        /*06f4*/ 	.word	0x00008830
        /*06f8*/ 	.word	0x00000000
        /*06fc*/ 	.word	0x00000000
        /*0700*/ 	.short	0x0101
        /*0702*/ 	.byte	0xff
	.zero		1


	//   ....[98]....
        /*0704*/ 	.word	0x00008ad0
        /*0708*/ 	.word	0x000000ff
        /*070c*/ 	.word	0x00000000
        /*0710*/ 	.short	0x0101
        /*0712*/ 	.byte	0x04
	.zero		1


	//   ....[99]....
        /*0714*/ 	.word	0x00008b00
        /*0718*/ 	.word	0x00000000
        /*071c*/ 	.word	0x00000068
        /*0720*/ 	.short	0x010a
        /*0722*/ 	.byte	0xff
	.zero		1


	//   ....[100]....
        /*0724*/ 	.word	0x00008b60
        /*0728*/ 	.word	0x00000000
        /*072c*/ 	.word	0x00000068
        /*0730*/ 	.short	0x010a
        /*0732*/ 	.byte	0xff
	.zero		1


	//   ....[101]....
        /*0734*/ 	.word	0x00008bc0
        /*0738*/ 	.word	0x00000000
        /*073c*/ 	.word	0x00000110
        /*0740*/ 	.short	0x010a
        /*0742*/ 	.byte	0xff
	.zero		1


	//   ....[102]....
        /*0744*/ 	.word	0x00008c20
        /*0748*/ 	.word	0x00000000
        /*074c*/ 	.word	0x00000000
        /*0750*/ 	.short	0x010a
        /*0752*/ 	.byte	0xff
	.zero		1


	//   ....[103]....
        /*0754*/ 	.word	0x00008c80
        /*0758*/ 	.word	0x00000000
        /*075c*/ 	.word	0x00000000
        /*0760*/ 	.short	0x010a
        /*0762*/ 	.byte	0xff
	.zero		1


	//   ....[104]....
        /*0764*/ 	.word	0x00008ce0
        /*0768*/ 	.word	0x00000000
        /*076c*/ 	.word	0x00000000
        /*0770*/ 	.short	0x010a
        /*0772*/ 	.byte	0xff
	.zero		1


	//   ....[105]....
        /*0774*/ 	.word	0x00008d40
        /*0778*/ 	.word	0x00000000
        /*077c*/ 	.word	0x00000000
        /*0780*/ 	.short	0x010a
        /*0782*/ 	.byte	0xff
	.zero		1


	//   ....[106]....
        /*0784*/ 	.word	0x00008da0
        /*0788*/ 	.word	0x00000000
        /*078c*/ 	.word	0x00000000
        /*0790*/ 	.short	0x010a
        /*0792*/ 	.byte	0xff
	.zero		1


	//   ....[107]....
        /*0794*/ 	.word	0x00008e00
        /*0798*/ 	.word	0x00000000
        /*079c*/ 	.word	0x00000000
        /*07a0*/ 	.short	0x010a
        /*07a2*/ 	.byte	0xff
	.zero		1


	//   ....[108]....
        /*07a4*/ 	.word	0x00008e60
        /*07a8*/ 	.word	0x00000000
        /*07ac*/ 	.word	0x00000000
        /*07b0*/ 	.short	0x010a
        /*07b2*/ 	.byte	0xff
	.zero		1


	//   ....[109]....
        /*07b4*/ 	.word	0x00008ec0
        /*07b8*/ 	.word	0x00000000
        /*07bc*/ 	.word	0x00000000
        /*07c0*/ 	.short	0x010a
        /*07c2*/ 	.byte	0xff
	.zero		1


	//   ....[110]....
        /*07c4*/ 	.word	0x00008f20
        /*07c8*/ 	.word	0x00000000
        /*07cc*/ 	.word	0x00000000
        /*07d0*/ 	.short	0x010a
        /*07d2*/ 	.byte	0xff
	.zero		1


	//   ....[111]....
        /*07d4*/ 	.word	0x00008f80
        /*07d8*/ 	.word	0x00000000
        /*07dc*/ 	.word	0x00000000
        /*07e0*/ 	.short	0x010a
        /*07e2*/ 	.byte	0xff
	.zero		1


	//   ....[112]....
        /*07e4*/ 	.word	0x00008fe0
        /*07e8*/ 	.word	0x00000000
        /*07ec*/ 	.word	0x00000000
        /*07f0*/ 	.short	0x010a
        /*07f2*/ 	.byte	0xff
	.zero		1


	//   ....[113]....
        /*07f4*/ 	.word	0x00009040
        /*07f8*/ 	.word	0x00000000
        /*07fc*/ 	.word	0x00000000
        /*0800*/ 	.short	0x010a
        /*0802*/ 	.byte	0xff
	.zero		1


	//   ....[114]....
        /*0804*/ 	.word	0x000090a0
        /*0808*/ 	.word	0x00000004
        /*080c*/ 	.word	0x00000118
        /*0810*/ 	.short	0x010a
        /*0812*/ 	.byte	0xff
	.zero		1


	//   ....[115]....
        /*0814*/ 	.word	0x00009100
        /*0818*/ 	.word	0x00000004
        /*081c*/ 	.word	0x00000110
        /*0820*/ 	.short	0x010a
        /*0822*/ 	.byte	0xff
	.zero		1


	//   ....[116]....
        /*0824*/ 	.word	0x00009160
        /*0828*/ 	.word	0x00000000
        /*082c*/ 	.word	0x00000110
        /*0830*/ 	.short	0x010a
        /*0832*/ 	.byte	0xff
	.zero		1


	//   ....[117]....
        /*0834*/ 	.word	0x000091c0
        /*0838*/ 	.word	0x00000000
        /*083c*/ 	.word	0x00000130
        /*0840*/ 	.short	0x010a
        /*0842*/ 	.byte	0xff
	.zero		1


	//   ....[118]....
        /*0844*/ 	.word	0x00009220
        /*0848*/ 	.word	0x00000000
        /*084c*/ 	.word	0x00000000
        /*0850*/ 	.short	0x010a
        /*0852*/ 	.byte	0xff
	.zero		1


	//   ....[119]....
        /*0854*/ 	.word	0x00009280
        /*0858*/ 	.word	0x00000000
        /*085c*/ 	.word	0x00000000
        /*0860*/ 	.short	0x010a
        /*0862*/ 	.byte	0xff
	.zero		1


	//   ....[120]....
        /*0864*/ 	.word	0x000092e0
        /*0868*/ 	.word	0x00000000
        /*086c*/ 	.word	0x00000000
        /*0870*/ 	.short	0x010a
        /*0872*/ 	.byte	0xff
	.zero		1


	//   ....[121]....
        /*0874*/ 	.word	0x00009340
        /*0878*/ 	.word	0x00000000
        /*087c*/ 	.word	0x00000110
        /*0880*/ 	.short	0x010a
        /*0882*/ 	.byte	0xff
	.zero		1


	//   ....[122]....
        /*0884*/ 	.word	0x000093a0
        /*0888*/ 	.word	0x00000009
        /*088c*/ 	.word	0x00000108
        /*0890*/ 	.short	0x010a
        /*0892*/ 	.byte	0xff
	.zero		1


	//   ....[123]....
        /*0894*/ 	.word	0x00009400
        /*0898*/ 	.word	0x00000000
        /*089c*/ 	.word	0x000000e8
        /*08a0*/ 	.short	0x010a
        /*08a2*/ 	.byte	0xff
	.zero		1


	//   ....[124]....
        /*08a4*/ 	.word	0x00009460
        /*08a8*/ 	.word	0x00000000
        /*08ac*/ 	.word	0x000000e8
        /*08b0*/ 	.short	0x010a
        /*08b2*/ 	.byte	0xff
	.zero		1


	//   ....[125]....
        /*08b4*/ 	.word	0x000094c0
        /*08b8*/ 	.word	0x00000000
        /*08bc*/ 	.word	0x00000000
        /*08c0*/ 	.short	0x010a
        /*08c2*/ 	.byte	0xff
	.zero		1


	//   ....[126]....
        /*08c4*/ 	.word	0x00009510
        /*08c8*/ 	.word	0x00000002
        /*08cc*/ 	.word	0x00000000
        /*08d0*/ 	.short	0x010a
        /*08d2*/ 	.byte	0xff
	.zero		1


	//   ....[127]....
        /*08d4*/ 	.word	0x00009570
        /*08d8*/ 	.word	0x00000000
        /*08dc*/ 	.word	0x00000110
        /*08e0*/ 	.short	0x010a
        /*08e2*/ 	.byte	0xff
	.zero		1


	//   ....[128]....
        /*08e4*/ 	.word	0x000095c0
        /*08e8*/ 	.word	0x00000000
        /*08ec*/ 	.word	0x000000d0
        /*08f0*/ 	.short	0x010a
        /*08f2*/ 	.byte	0xff
	.zero		1


	//   ....[129]....
        /*08f4*/ 	.word	0x00009610
        /*08f8*/ 	.word	0x0000001b
        /*08fc*/ 	.word	0x00000120
        /*0900*/ 	.short	0x010a
        /*0902*/ 	.byte	0xff
	.zero		1


	//   ....[130]....
        /*0904*/ 	.word	0x00009660
        /*0908*/ 	.word	0x00000003
        /*090c*/ 	.word	0x000000d0
        /*0910*/ 	.short	0x010a
        /*0912*/ 	.byte	0xff
	.zero		1


	//----- nvinfo : EIATTR_NUM_MBARRIERS
	.align		4
.L_47:
        /*0914*/ 	.byte	0x03, 0x38
        /*0916*/ 	.short	0x0028


	//----- nvinfo : EIATTR_EXIT_INSTR_OFFSETS
	.align		4
        /*0918*/ 	.byte	0x04, 0x1c
        /*091a*/ 	.short	(.L_49 - .L_48)


	//   ....[0]....
.L_48:
        /*091c*/ 	.word	0x00003690


	//   ....[1]....
        /*0920*/ 	.word	0x00003940


	//   ....[2]....
        /*0924*/ 	.word	0x000039a0


	//   ....[3]....
        /*0928*/ 	.word	0x000047c0


	//   ....[4]....
        /*092c*/ 	.word	0x00005e60


	//   ....[5]....
        /*0930*/ 	.word	0x00005ea0


	//   ....[6]....
        /*0934*/ 	.word	0x000089b0


	//   ....[7]....
        /*0938*/ 	.word	0x00008a30


	//   ....[8]....
        /*093c*/ 	.word	0x00008a60


	//   ....[9]....
        /*0940*/ 	.word	0x00008ae0


	//----- nvinfo : EIATTR_MAX_THREADS
	.align		4
.L_49:
        /*0944*/ 	.byte	0x04, 0x05
        /*0946*/ 	.short	(.L_51 - .L_50)
.L_50:
        /*0948*/ 	.word	0x00000100
        /*094c*/ 	.word	0x00000001
        /*0950*/ 	.word	0x00000001


	//----- nvinfo : EIATTR_CRS_STACK_SIZE
	.align		4
.L_51:
        /*0954*/ 	.byte	0x04, 0x1e
        /*0956*/ 	.short	(.L_53 - .L_52)
.L_52:
        /*0958*/ 	.word	0x00000000


	//----- nvinfo : EIATTR_CBANK_PARAM_SIZE
	.align		4
.L_53:
        /*095c*/ 	.byte	0x03, 0x19
        /*095e*/ 	.short	0x0900


	//----- nvinfo : EIATTR_PARAM_CBANK
	.align		4
        /*0960*/ 	.byte	0x04, 0x0a
        /*0962*/ 	.short	(.L_55 - .L_54)
	.align		4
.L_54:
        /*0964*/ 	.word	index@(.nv.constant0._ZN7cutlass13device_kernelINS_4conv6kernel13ConvUniversalINS1_16ConvProblemShapeILNS1_8OperatorE2ELi3EEENS1_10collective14CollectiveConvINS1_47MainloopSm100TmaUmmaWarpSpecializedImplicitGemmILS5_2ELi13ELi3ELi1ELi2EN4cute5tupleIJNSA_1CILi1EEESD_SD_EEEEENSB_IJNSC_ILi64EEENSB_IJSG_EEESH_EEENS_6half_tESJ_NSA_8TiledMMAINSA_8MMA_AtomIJNSA_20SM100_MMA_F16BF16_SSISJ_SJ_fLi64ELi64ELNSA_4UMMA5MajorE1ELSO_1ELNSN_7ScaleInE0ELSP_0EEEEEENSA_6LayoutISE_NSB_IJNSC_ILi0EEEST_ST_EEEEENSB_IJNSA_10UnderscoreESW_SW_EEEEENS7_6detail27Sm100ImplicitGemmTileTraitsINSA_13SM90_TMA_LOADENSA_14ComposedLayoutINSA_7SwizzleILi3ELi4ELi3EEENSA_18smem_ptr_flag_bitsILi16EEENSS_INSB_IJSG_NSC_ILi8EEEEEENSB_IJSD_SG_EEEEEEEvEENS10_INSA_20SM90_TMA_LOAD_IM2COLES1B_vEEEENS_8epilogue10collective18CollectiveEpilogueINS1G_23Sm100TmaWarpSpecializedILi3ELi2ELi16ELb1ELb0EEEJSI_NSB_IJNSS_ISG_SD_EENSS_INSC_ILi32EEESD_EEEEESJ_NSB_IJlNSB_IJSD_lllEEEST_EEESJ_S1Q_NS1G_6fusion15FusionCallbacksIS1K_NS1R_17LinearCombinationISJ_fSJ_fLNS_15FloatRoundStyleE2EEESI_S1O_JEEENSA_5SM1004TMEM4LOAD26SM100_TMEM_LOAD_16dp256b4xES11_NS12_INS13_ILi2ELi4ELi3EEES16_NSS_INSB_IJS17_S1M_EEENSB_IJS1M_SD_EEEEEEENSA_17SM75_U32x4_LDSM_NENSA_14SM90_TMA_STOREES25_NSA_17SM90_U32x4_STSM_NENSA_39AutoVectorizingCopyWithAssumedAlignmentILi128EEEEEEvvEEEEvNT_6ParamsE)
        /*0968*/ 	.short	0x0380
        /*096a*/ 	.short	0x0900


	//----- nvinfo : EIATTR_SW_WAR
	.align		4
.L_55:
        /*096c*/ 	.byte	0x04, 0x36
        /*096e*/ 	.short	(.L_57 - .L_56)
.L_56:
        /*0970*/ 	.word	0x00000008
.L_57:


//--------------------- .nv.callgraph             --------------------------
	.section	.nv.callgraph,"",@"SHT_CUDA_CALLGRAPH"
	.align	4
	.sectionentsize	8
	.align		4
        /*0000*/ 	.word	0x00000000
	.align		4
        /*0004*/ 	.word	0xffffffff
	.align		4
        /*0008*/ 	.word	index@(_ZN7cutlass13device_kernelINS_4conv6kernel13ConvUniversalINS1_16ConvProblemShapeILNS1_8OperatorE2ELi3EEENS1_10collective14CollectiveConvINS1_47MainloopSm100TmaUmmaWarpSpecializedImplicitGemmILS5_2ELi13ELi3ELi1ELi2EN4cute5tupleIJNSA_1CILi1EEESD_SD_EEEEENSB_IJNSC_ILi64EEENSB_IJSG_EEESH_EEENS_6half_tESJ_NSA_8TiledMMAINSA_8MMA_AtomIJNSA_20SM100_MMA_F16BF16_SSISJ_SJ_fLi64ELi64ELNSA_4UMMA5MajorE1ELSO_1ELNSN_7ScaleInE0ELSP_0EEEEEENSA_6LayoutISE_NSB_IJNSC_ILi0EEEST_ST_EEEEENSB_IJNSA_10UnderscoreESW_SW_EEEEENS7_6detail27Sm100ImplicitGemmTileTraitsINSA_13SM90_TMA_LOADENSA_14ComposedLayoutINSA_7SwizzleILi3ELi4ELi3EEENSA_18smem_ptr_flag_bitsILi16EEENSS_INSB_IJSG_NSC_ILi8EEEEEENSB_IJSD_SG_EEEEEEEvEENS10_INSA_20SM90_TMA_LOAD_IM2COLES1B_vEEEENS_8epilogue10collective18CollectiveEpilogueINS1G_23Sm100TmaWarpSpecializedILi3ELi2ELi16ELb1ELb0EEEJSI_NSB_IJNSS_ISG_SD_EENSS_INSC_ILi32EEESD_EEEEESJ_NSB_IJlNSB_IJSD_lllEEEST_EEESJ_S1Q_NS1G_6fusion15FusionCallbacksIS1K_NS1R_17LinearCombinationISJ_fSJ_fLNS_15FloatRoundStyleE2EEESI_S1O_JEEENSA_5SM1004TMEM4LOAD26SM100_TMEM_LOAD_16dp256b4xES11_NS12_INS13_ILi2ELi4ELi3EEES16_NSS_INSB_IJS17_S1M_EEENSB_IJS1M_SD_EEEEEEENSA_17SM75_U32x4_LDSM_NENSA_14SM90_TMA_STOREES25_NSA_17SM90_U32x4_STSM_NENSA_39AutoVectorizingCopyWithAssumedAlignmentILi128EEEEEEvvEEEEvNT_6ParamsE)
	.align		4
        /*000c*/ 	.word	index@(__assertfail)
	.align		4
        /*0010*/ 	.word	0x00000000
	.align		4
        /*0014*/ 	.word	0xfffffffe
	.align		4
        /*0018*/ 	.word	0x00000000
	.align		4
        /*001c*/ 	.word	0xfffffffd
	.align		4
        /*0020*/ 	.word	0x00000000
	.align		4
        /*0024*/ 	.word	0xfffffffc


//--------------------- .nv.constant4             --------------------------
	.section	.nv.constant4,"a",@progbits
	.align	8
	.align		8
.nv.constant4:
        /*0000*/ 	.dword	__assertfail
	.align		8
        /*0008*/ 	.dword	__unnamed_1
	.align		8
        /*0010*/ 	.dword	__unnamed_2
	.align		8
        /*0018*/ 	.dword	_ZN39_INTERNAL_1efd3998_4_k_cu_a3fc4c77_40734cuda3std3__45__cpo5beginE
	.align		8
        /*0020*/ 	.dword	_ZN39_INTERNAL_1efd3998_4_k_cu_a3fc4c77_40734cuda3std3__45__cpo3endE
	.align		8
        /*0028*/ 	.dword	_ZN39_INTERNAL_1efd3998_4_k_cu_a3fc4c77_40734cuda3std3__45__cpo6cbeginE
	.align		8
        /*0030*/ 	.dword	_ZN39_INTERNAL_1efd3998_4_k_cu_a3fc4c77_40734cuda3std3__45__cpo4cendE
	.align		8
        /*0038*/ 	.dword	_ZN39_INTERNAL_1efd3998_4_k_cu_a3fc4c77_40734cuda3std3__441_GLOBAL__N__1efd3998_4_k_cu_a3fc4c77_40736ignoreE
	.align		8
        /*0040*/ 	.dword	_ZN39_INTERNAL_1efd3998_4_k_cu_a3fc4c77_40734cuda3std3__419piecewise_constructE
	.align		8
        /*0048*/ 	.dword	_ZN39_INTERNAL_1efd3998_4_k_cu_a3fc4c77_40734cuda3std3__48in_placeE
	.align		8
        /*0050*/ 	.dword	_ZN39_INTERNAL_1efd3998_4_k_cu_a3fc4c77_40734cuda3std6ranges3__45__cpo4swapE
	.align		8
        /*0058*/ 	.dword	_ZN39_INTERNAL_1efd3998_4_k_cu_a3fc4c77_40734cuda3std6ranges3__45__cpo9iter_moveE
	.align		8
        /*0060*/ 	.dword	_ZN39_INTERNAL_1efd3998_4_k_cu_a3fc4c77_40734cute7productE
	.align		8
        /*0068*/ 	.dword	_ZN39_INTERNAL_1efd3998_4_k_cu_a3fc4c77_40734cute1_E
	.align		8
        /*0070*/ 	.dword	$str$27
	.align		8
        /*0078*/ 	.dword	$str$28
	.align		8
        /*0080*/ 	.dword	$str$29
	.align		8
        /*0088*/ 	.dword	$str$30


//--------------------- .text._ZN7cutlass13device_kernelINS_4conv6kernel13ConvUniversalINS1_16ConvProblemShapeILNS1_8OperatorE2ELi3EEENS1_10collective14CollectiveConvINS1_47MainloopSm100TmaUmmaWarpSpecializedImplicitGemmILS5_2ELi13ELi3ELi1ELi2EN4cute5tupleIJNSA_1CILi1EEESD_SD_EEEEENSB_IJNSC_ILi64EEENSB_IJSG_EEESH_EEENS_6half_tESJ_NSA_8TiledMMAINSA_8MMA_AtomIJNSA_20SM100_MMA_F16BF16_SSISJ_SJ_fLi64ELi64ELNSA_4UMMA5MajorE1ELSO_1ELNSN_7ScaleInE0ELSP_0EEEEEENSA_6LayoutISE_NSB_IJNSC_ILi0EEEST_ST_EEEEENSB_IJNSA_10UnderscoreESW_SW_EEEEENS7_6detail27Sm100ImplicitGemmTileTraitsINSA_13SM90_TMA_LOADENSA_14ComposedLayoutINSA_7SwizzleILi3ELi4ELi3EEENSA_18smem_ptr_flag_bitsILi16EEENSS_INSB_IJSG_NSC_ILi8EEEEEENSB_IJSD_SG_EEEEEEEvEENS10_INSA_20SM90_TMA_LOAD_IM2COLES1B_vEEEENS_8epilogue10collective18CollectiveEpilogueINS1G_23Sm100TmaWarpSpecializedILi3ELi2ELi16ELb1ELb0EEEJSI_NSB_IJNSS_ISG_SD_EENSS_INSC_ILi32EEESD_EEEEESJ_NSB_IJlNSB_IJSD_lllEEEST_EEESJ_S1Q_NS1G_6fusion15FusionCallbacksIS1K_NS1R_17LinearCombinationISJ_fSJ_fLNS_15FloatRoundStyleE2EEESI_S1O_JEEENSA_5SM1004TMEM4LOAD26SM100_TMEM_LOAD_16dp256b4xES11_NS12_INS13_ILi2ELi4ELi3EEES16_NSS_INSB_IJS17_S1M_EEENSB_IJS1M_SD_EEEEEEENSA_17SM75_U32x4_LDSM_NENSA_14SM90_TMA_STOREES25_NSA_17SM90_U32x4_STSM_NENSA_39AutoVectorizingCopyWithAssumedAlignmentILi128EEEEEEvvEEEEvNT_6ParamsE --------------------------
	.section	.text._ZN7cutlass13device_kernelINS_4conv6kernel13ConvUniversalINS1_16ConvProblemShapeILNS1_8OperatorE2ELi3EEENS1_10collective14CollectiveConvINS1_47MainloopSm100TmaUmmaWarpSpecializedImplicitGemmILS5_2ELi13ELi3ELi1ELi2EN4cute5tupleIJNSA_1CILi1EEESD_SD_EEEEENSB_IJNSC_ILi64EEENSB_IJSG_EEESH_EEENS_6half_tESJ_NSA_8TiledMMAINSA_8MMA_AtomIJNSA_20SM100_MMA_F16BF16_SSISJ_SJ_fLi64ELi64ELNSA_4UMMA5MajorE1ELSO_1ELNSN_7ScaleInE0ELSP_0EEEEEENSA_6LayoutISE_NSB_IJNSC_ILi0EEEST_ST_EEEEENSB_IJNSA_10UnderscoreESW_SW_EEEEENS7_6detail27Sm100ImplicitGemmTileTraitsINSA_13SM90_TMA_LOADENSA_14ComposedLayoutINSA_7SwizzleILi3ELi4ELi3EEENSA_18smem_ptr_flag_bitsILi16EEENSS_INSB_IJSG_NSC_ILi8EEEEEENSB_IJSD_SG_EEEEEEEvEENS10_INSA_20SM90_TMA_LOAD_IM2COLES1B_vEEEENS_8epilogue10collective18CollectiveEpilogueINS1G_23Sm100TmaWarpSpecializedILi3ELi2ELi16ELb1ELb0EEEJSI_NSB_IJNSS_ISG_SD_EENSS_INSC_ILi32EEESD_EEEEESJ_NSB_IJlNSB_IJSD_lllEEEST_EEESJ_S1Q_NS1G_6fusion15FusionCallbacksIS1K_NS1R_17LinearCombinationISJ_fSJ_fLNS_15FloatRoundStyleE2EEESI_S1O_JEEENSA_5SM1004TMEM4LOAD26SM100_TMEM_LOAD_16dp256b4xES11_NS12_INS13_ILi2ELi4ELi3EEES16_NSS_INSB_IJS17_S1M_EEENSB_IJS1M_SD_EEEEEEENSA_17SM75_U32x4_LDSM_NENSA_14SM90_TMA_STOREES25_NSA_17SM90_U32x4_STSM_NENSA_39AutoVectorizingCopyWithAssumedAlignmentILi128EEEEEEvvEEEEvNT_6ParamsE,"ax",@progbits
	.align	128
.text._ZN7cutlass13device_kernelINS_4conv6kernel13ConvUniversalINS1_16ConvProblemShapeILNS1_8OperatorE2ELi3EEENS1_10collective14CollectiveConvINS1_47MainloopSm100TmaUmmaWarpSpecializedImplicitGemmILS5_2ELi13ELi3ELi1ELi2EN4cute5tupleIJNSA_1CILi1EEESD_SD_EEEEENSB_IJNSC_ILi64EEENSB_IJSG_EEESH_EEENS_6half_tESJ_NSA_8TiledMMAINSA_8MMA_AtomIJNSA_20SM100_MMA_F16BF16_SSISJ_SJ_fLi64ELi64ELNSA_4UMMA5MajorE1ELSO_1ELNSN_7ScaleInE0ELSP_0EEEEEENSA_6LayoutISE_NSB_IJNSC_ILi0EEEST_ST_EEEEENSB_IJNSA_10UnderscoreESW_SW_EEEEENS7_6detail27Sm100ImplicitGemmTileTraitsINSA_13SM90_TMA_LOADENSA_14ComposedLayoutINSA_7SwizzleILi3ELi4ELi3EEENSA_18smem_ptr_flag_bitsILi16EEENSS_INSB_IJSG_NSC_ILi8EEEEEENSB_IJSD_SG_EEEEEEEvEENS10_INSA_20SM90_TMA_LOAD_IM2COLES1B_vEEEENS_8epilogue10collective18CollectiveEpilogueINS1G_23Sm100TmaWarpSpecializedILi3ELi2ELi16ELb1ELb0EEEJSI_NSB_IJNSS_ISG_SD_EENSS_INSC_ILi32EEESD_EEEEESJ_NSB_IJlNSB_IJSD_lllEEEST_EEESJ_S1Q_NS1G_6fusion15FusionCallbacksIS1K_NS1R_17LinearCombinationISJ_fSJ_fLNS_15FloatRoundStyleE2EEESI_S1O_JEEENSA_5SM1004TMEM4LOAD26SM100_TMEM_LOAD_16dp256b4xES11_NS12_INS13_ILi2ELi4ELi3EEES16_NSS_INSB_IJS17_S1M_EEENSB_IJS1M_SD_EEEEEEENSA_17SM75_U32x4_LDSM_NENSA_14SM90_TMA_STOREES25_NSA_17SM90_U32x4_STSM_NENSA_39AutoVectorizingCopyWithAssumedAlignmentILi128EEEEEEvvEEEEvNT_6ParamsE:
        .type           _ZN7cutlass13device_kernelINS_4conv6kernel13ConvUniversalINS1_16ConvProblemShapeILNS1_8OperatorE2ELi3EEENS1_10collective14CollectiveConvINS1_47MainloopSm100TmaUmmaWarpSpecializedImplicitGemmILS5_2ELi13ELi3ELi1ELi2EN4cute5tupleIJNSA_1CILi1EEESD_SD_EEEEENSB_IJNSC_ILi64EEENSB_IJSG_EEESH_EEENS_6half_tESJ_NSA_8TiledMMAINSA_8MMA_AtomIJNSA_20SM100_MMA_F16BF16_SSISJ_SJ_fLi64ELi64ELNSA_4UMMA5MajorE1ELSO_1ELNSN_7ScaleInE0ELSP_0EEEEEENSA_6LayoutISE_NSB_IJNSC_ILi0EEEST_ST_EEEEENSB_IJNSA_10UnderscoreESW_SW_EEEEENS7_6detail27Sm100ImplicitGemmTileTraitsINSA_13SM90_TMA_LOADENSA_14ComposedLayoutINSA_7SwizzleILi3ELi4ELi3EEENSA_18smem_ptr_flag_bitsILi16EEENSS_INSB_IJSG_NSC_ILi8EEEEEENSB_IJSD_SG_EEEEEEEvEENS10_INSA_20SM90_TMA_LOAD_IM2COLES1B_vEEEENS_8epilogue10collective18CollectiveEpilogueINS1G_23Sm100TmaWarpSpecializedILi3ELi2ELi16ELb1ELb0EEEJSI_NSB_IJNSS_ISG_SD_EENSS_INSC_ILi32EEESD_EEEEESJ_NSB_IJlNSB_IJSD_lllEEEST_EEESJ_S1Q_NS1G_6fusion15FusionCallbacksIS1K_NS1R_17LinearCombinationISJ_fSJ_fLNS_15FloatRoundStyleE2EEESI_S1O_JEEENSA_5SM1004TMEM4LOAD26SM100_TMEM_LOAD_16dp256b4xES11_NS12_INS13_ILi2ELi4ELi3EEES16_NSS_INSB_IJS17_S1M_EEENSB_IJS1M_SD_EEEEEEENSA_17SM75_U32x4_LDSM_NENSA_14SM90_TMA_STOREES25_NSA_17SM90_U32x4_STSM_NENSA_39AutoVectorizingCopyWithAssumedAlignmentILi128EEEEEEvvEEEEvNT_6ParamsE,@function
        .size           _ZN7cutlass13device_kernelINS_4conv6kernel13ConvUniversalINS1_16ConvProblemShapeILNS1_8OperatorE2ELi3EEENS1_10collective14CollectiveConvINS1_47MainloopSm100TmaUmmaWarpSpecializedImplicitGemmILS5_2ELi13ELi3ELi1ELi2EN4cute5tupleIJNSA_1CILi1EEESD_SD_EEEEENSB_IJNSC_ILi64EEENSB_IJSG_EEESH_EEENS_6half_tESJ_NSA_8TiledMMAINSA_8MMA_AtomIJNSA_20SM100_MMA_F16BF16_SSISJ_SJ_fLi64ELi64ELNSA_4UMMA5MajorE1ELSO_1ELNSN_7ScaleInE0ELSP_0EEEEEENSA_6LayoutISE_NSB_IJNSC_ILi0EEEST_ST_EEEEENSB_IJNSA_10UnderscoreESW_SW_EEEEENS7_6detail27Sm100ImplicitGemmTileTraitsINSA_13SM90_TMA_LOADENSA_14ComposedLayoutINSA_7SwizzleILi3ELi4ELi3EEENSA_18smem_ptr_flag_bitsILi16EEENSS_INSB_IJSG_NSC_ILi8EEEEEENSB_IJSD_SG_EEEEEEEvEENS10_INSA_20SM90_TMA_LOAD_IM2COLES1B_vEEEENS_8epilogue10collective18CollectiveEpilogueINS1G_23Sm100TmaWarpSpecializedILi3ELi2ELi16ELb1ELb0EEEJSI_NSB_IJNSS_ISG_SD_EENSS_INSC_ILi32EEESD_EEEEESJ_NSB_IJlNSB_IJSD_lllEEEST_EEESJ_S1Q_NS1G_6fusion15FusionCallbacksIS1K_NS1R_17LinearCombinationISJ_fSJ_fLNS_15FloatRoundStyleE2EEESI_S1O_JEEENSA_5SM1004TMEM4LOAD26SM100_TMEM_LOAD_16dp256b4xES11_NS12_INS13_ILi2ELi4ELi3EEES16_NSS_INSB_IJS17_S1M_EEENSB_IJS1M_SD_EEEEEEENSA_17SM75_U32x4_LDSM_NENSA_14SM90_TMA_STOREES25_NSA_17SM90_U32x4_STSM_NENSA_39AutoVectorizingCopyWithAssumedAlignmentILi128EEEEEEvvEEEEvNT_6ParamsE,(.L_x_171 - _ZN7cutlass13device_kernelINS_4conv6kernel13ConvUniversalINS1_16ConvProblemShapeILNS1_8OperatorE2ELi3EEENS1_10collective14CollectiveConvINS1_47MainloopSm100TmaUmmaWarpSpecializedImplicitGemmILS5_2ELi13ELi3ELi1ELi2EN4cute5tupleIJNSA_1CILi1EEESD_SD_EEEEENSB_IJNSC_ILi64EEENSB_IJSG_EEESH_EEENS_6half_tESJ_NSA_8TiledMMAINSA_8MMA_AtomIJNSA_20SM100_MMA_F16BF16_SSISJ_SJ_fLi64ELi64ELNSA_4UMMA5MajorE1ELSO_1ELNSN_7ScaleInE0ELSP_0EEEEEENSA_6LayoutISE_NSB_IJNSC_ILi0EEEST_ST_EEEEENSB_IJNSA_10UnderscoreESW_SW_EEEEENS7_6detail27Sm100ImplicitGemmTileTraitsINSA_13SM90_TMA_LOADENSA_14ComposedLayoutINSA_7SwizzleILi3ELi4ELi3EEENSA_18smem_ptr_flag_bitsILi16EEENSS_INSB_IJSG_NSC_ILi8EEEEEENSB_IJSD_SG_EEEEEEEvEENS10_INSA_20SM90_TMA_LOAD_IM2COLES1B_vEEEENS_8epilogue10collective18CollectiveEpilogueINS1G_23Sm100TmaWarpSpecializedILi3ELi2ELi16ELb1ELb0EEEJSI_NSB_IJNSS_ISG_SD_EENSS_INSC_ILi32EEESD_EEEEESJ_NSB_IJlNSB_IJSD_lllEEEST_EEESJ_S1Q_NS1G_6fusion15FusionCallbacksIS1K_NS1R_17LinearCombinationISJ_fSJ_fLNS_15FloatRoundStyleE2EEESI_S1O_JEEENSA_5SM1004TMEM4LOAD26SM100_TMEM_LOAD_16dp256b4xES11_NS12_INS13_ILi2ELi4ELi3EEES16_NSS_INSB_IJS17_S1M_EEENSB_IJS1M_SD_EEEEEEENSA_17SM75_U32x4_LDSM_NENSA_14SM90_TMA_STOREES25_NSA_17SM90_U32x4_STSM_NENSA_39AutoVectorizingCopyWithAssumedAlignmentILi128EEEEEEvvEEEEvNT_6ParamsE)
        .other          _ZN7cutlass13device_kernelINS_4conv6kernel13ConvUniversalINS1_16ConvProblemShapeILNS1_8OperatorE2ELi3EEENS1_10collective14CollectiveConvINS1_47MainloopSm100TmaUmmaWarpSpecializedImplicitGemmILS5_2ELi13ELi3ELi1ELi2EN4cute5tupleIJNSA_1CILi1EEESD_SD_EEEEENSB_IJNSC_ILi64EEENSB_IJSG_EEESH_EEENS_6half_tESJ_NSA_8TiledMMAINSA_8MMA_AtomIJNSA_20SM100_MMA_F16BF16_SSISJ_SJ_fLi64ELi64ELNSA_4UMMA5MajorE1ELSO_1ELNSN_7ScaleInE0ELSP_0EEEEEENSA_6LayoutISE_NSB_IJNSC_ILi0EEEST_ST_EEEEENSB_IJNSA_10UnderscoreESW_SW_EEEEENS7_6detail27Sm100ImplicitGemmTileTraitsINSA_13SM90_TMA_LOADENSA_14ComposedLayoutINSA_7SwizzleILi3ELi4ELi3EEENSA_18smem_ptr_flag_bitsILi16EEENSS_INSB_IJSG_NSC_ILi8EEEEEENSB_IJSD_SG_EEEEEEEvEENS10_INSA_20SM90_TMA_LOAD_IM2COLES1B_vEEEENS_8epilogue10collective18CollectiveEpilogueINS1G_23Sm100TmaWarpSpecializedILi3ELi2ELi16ELb1ELb0EEEJSI_NSB_IJNSS_ISG_SD_EENSS_INSC_ILi32EEESD_EEEEESJ_NSB_IJlNSB_IJSD_lllEEEST_EEESJ_S1Q_NS1G_6fusion15FusionCallbacksIS1K_NS1R_17LinearCombinationISJ_fSJ_fLNS_15FloatRoundStyleE2EEESI_S1O_JEEENSA_5SM1004TMEM4LOAD26SM100_TMEM_LOAD_16dp256b4xES11_NS12_INS13_ILi2ELi4ELi3EEES16_NSS_INSB_IJS17_S1M_EEENSB_IJS1M_SD_EEEEEEENSA_17SM75_U32x4_LDSM_NENSA_14SM90_TMA_STOREES25_NSA_17SM90_U32x4_STSM_NENSA_39AutoVectorizingCopyWithAssumedAlignmentILi128EEEEEEvvEEEEvNT_6ParamsE,@"STO_CUDA_ENTRY STV_DEFAULT"
_ZN7cutlass13device_kernelINS_4conv6kernel13ConvUniversalINS1_16ConvProblemShapeILNS1_8OperatorE2ELi3EEENS1_10collective14CollectiveConvINS1_47MainloopSm100TmaUmmaWarpSpecializedImplicitGemmILS5_2ELi13ELi3ELi1ELi2EN4cute5tupleIJNSA_1CILi1EEESD_SD_EEEEENSB_IJNSC_ILi64EEENSB_IJSG_EEESH_EEENS_6half_tESJ_NSA_8TiledMMAINSA_8MMA_AtomIJNSA_20SM100_MMA_F16BF16_SSISJ_SJ_fLi64ELi64ELNSA_4UMMA5MajorE1ELSO_1ELNSN_7ScaleInE0ELSP_0EEEEEENSA_6LayoutISE_NSB_IJNSC_ILi0EEEST_ST_EEEEENSB_IJNSA_10UnderscoreESW_SW_EEEEENS7_6detail27Sm100ImplicitGemmTileTraitsINSA_13SM90_TMA_LOADENSA_14ComposedLayoutINSA_7SwizzleILi3ELi4ELi3EEENSA_18smem_ptr_flag_bitsILi16EEENSS_INSB_IJSG_NSC_ILi8EEEEEENSB_IJSD_SG_EEEEEEEvEENS10_INSA_20SM90_TMA_LOAD_IM2COLES1B_vEEEENS_8epilogue10collective18CollectiveEpilogueINS1G_23Sm100TmaWarpSpecializedILi3ELi2ELi16ELb1ELb0EEEJSI_NSB_IJNSS_ISG_SD_EENSS_INSC_ILi32EEESD_EEEEESJ_NSB_IJlNSB_IJSD_lllEEEST_EEESJ_S1Q_NS1G_6fusion15FusionCallbacksIS1K_NS1R_17LinearCombinationISJ_fSJ_fLNS_15FloatRoundStyleE2EEESI_S1O_JEEENSA_5SM1004TMEM4LOAD26SM100_TMEM_LOAD_16dp256b4xES11_NS12_INS13_ILi2ELi4ELi3EEES16_NSS_INSB_IJS17_S1M_EEENSB_IJS1M_SD_EEEEEEENSA_17SM75_U32x4_LDSM_NENSA_14SM90_TMA_STOREES25_NSA_17SM90_U32x4_STSM_NENSA_39AutoVectorizingCopyWithAssumedAlignmentILi128EEEEEEvvEEEEvNT_6ParamsE:
[----:B------:R-:W1:Y:S01]  /*0000*/  LDC R1, c[0x0][0x37c] ;  /* 0x0000df00ff017b82 */ /* 0x000e620000000800 */
[----:B------:R-:W2:Y:S07]  /*0010*/  S2R R54, SR_TID.X ;  /* 0x0000000000367919 */ /* 0x000eae0000002100 */
[----:B------:R-:W3:Y:S01]  /*0020*/  LDC.64 R2, c[0x0][0x990] ;  /* 0x00026400ff027b82 */ /* 0x000ee20000000a00 */
[----:B------:R-:W-:Y:S01]  /*0030*/  ELECT P2, URZ, PT ;  /* 0x0000000000ff782f */ /* 0x000fe20003840000 */
[----:B-1----:R-:W-:Y:S01]  /*0040*/  VIADD R1, R1, 0xfffffff8 ;  /* 0xfffffff801017836 */ /* 0x002fe20000000000 */
[----:B------:R-:W-:-:S02]  /*0050*/  PRMT R55, RZ, 0x7610, R55 ;  /* 0x00007610ff377816 */ /* 0x000fc40000000037 */
[----:B---3--:R-:W-:-:S04]  /*0060*/  ISETP.NE.U32.AND P0, PT, R2, RZ, PT ;  /* 0x000000ff0200720c */ /* 0x008fc80003f05070 */
[----:B------:R-:W-:Y:S02]  /*0070*/  ISETP.NE.AND.EX P0, PT, R3, RZ, PT, P0 ;  /* 0x000000ff0300720c */ /* 0x000fe40003f05300 */
[----:B--2---:R-:W-:-:S05]  /*0080*/  SHF.R.U32.HI R56, RZ, 0x5, R54 ;  /* 0x00000005ff387819 */ /* 0x004fca0000011636 */
[----:B------:R-:W1:Y:S02]  /*0090*/  SHFL.IDX PT, R0, R56, RZ, 0x1f ;  /* 0x00001fff38007589 */ /* 0x000e6400000e0000 */
[----:B-1----:R-:W-:-:S04]  /*00a0*/  R2UR UR15, R0 ;  /* 0x00000000000f72ca */ /* 0x002fc800000e0000 */
[----:B------:R-:W-:Y:S05]  /*00b0*/  @P0 BRA `(.L_x_0) ;  /* 0x0000000000300947 */ /* 0x000fea0003800000 */
[----:B------:R-:W1:Y:S02]  /*00c0*/  LDCU.64 UR4, c[0x0][0x988] ;  /* 0x00013100ff0477ac */ /* 0x000e640008000a00 */
[----:B-1----:R-:W-:-:S04]  /*00d0*/  UISETP.NE.U32.AND UP0, UPT, UR4, URZ, UPT ;  /* 0x000000ff0400728c */ /* 0x002fc8000bf05070 */
[----:B------:R-:W-:-:S09]  /*00e0*/  UISETP.NE.AND.EX UP0, UPT, UR5, URZ, UPT, UP0 ;  /* 0x000000ff0500728c */ /* 0x000fd2000bf05300 */
[----:B------:R-:W-:Y:S05]  /*00f0*/  BRA.U !UP0, `(.L_x_1) ;  /* 0x0000000108147547 */ /* 0x000fea000b800000 */
[----:B------:R-:W1:Y:S01]  /*0100*/  LDC.64 R26, c[0x0][0x988] ;  /* 0x00026200ff1a7b82 */ /* 0x000e620000000a00 */
[----:B------:R-:W1:Y:S02]  /*0110*/  LDCU.64 UR4, c[0x0][0x358] ;  /* 0x00006b00ff0477ac */ /* 0x000e640008000a00 */
[----:B-1----:R1:W5:Y:S01]  /*0120*/  LDG.E R26, desc[UR4][R26.64] ;  /* 0x000000041a1a7981 */ /* 0x002362000c1e1900 */
[----:B------:R-:W-:Y:S01]  /*0130*/  HFMA2 R55, -RZ, RZ, 0, 5.9604644775390625e-08 ;  /* 0x00000001ff377431 */ /* 0x000fe200000001ff */
[----:B------:R-:W-:Y:S05]  /*0140*/  BRA `(.L_x_0) ;  /* 0x00000000000c7947 */ /* 0x000fea0003800000 */
.L_x_1:
[----:B------:R-:W1:Y:S01]  /*0150*/  LDCU UR4, c[0x0][0x980] ;  /* 0x00013000ff0477ac */ /* 0x000e620008000800 */
[----:B------:R-:W-:Y:S01]  /*0160*/  HFMA2 R55, -RZ, RZ, 0, 5.9604644775390625e-08 ;  /* 0x00000001ff377431 */ /* 0x000fe200000001ff */
[----:B-1----:R-:W-:-:S07]  /*0170*/  MOV R26, UR4 ;  /* 0x00000004001a7c02 */ /* 0x002fce0008000f00 */
.L_x_0:
[----:B------:R-:W2:Y:S02]  /*0180*/  LDCU.64 UR4, c[0x0][0x9b0] ;  /* 0x00013600ff0477ac */ /* 0x000ea40008000a00 */
[----:B--2---:R-:W-:-:S04]  /*0190*/  UISETP.NE.U32.AND UP0, UPT, UR4, URZ, UPT ;  /* 0x000000ff0400728c */ /* 0x004fc8000bf05070 */
[----:B------:R-:W-:-:S09]  /*01a0*/  UISETP.NE.AND.EX UP0, UPT, UR5, URZ, UPT, UP0 ;  /* 0x000000ff0500728c */ /* 0x000fd2000bf05300 */
[----:B------:R-:W-:Y:S05]  /*01b0*/  BRA.U UP0, `(.L_x_2) ;  /* 0x0000000100287547 */ /* 0x000fea000b800000 */
[----:B------:R-:W2:Y:S02]  /*01c0*/  LDCU.64 UR4, c[0x0][0x9a8] ;  /* 0x00013500ff0477ac */ /* 0x000ea40008000a00 */
[----:B--2---:R-:W-:-:S04]  /*01d0*/  UISETP.NE.U32.AND UP0, UPT, UR4, URZ, UPT ;  /* 0x000000ff0400728c */ /* 0x004fc8000bf05070 */
[----:B------:R-:W-:-:S09]  /*01e0*/  UISETP.NE.AND.EX UP0, UPT, UR5, URZ, UPT, UP0 ;  /* 0x000000ff0500728c */ /* 0x000fd2000bf05300 */
[----:B------:R-:W-:Y:S05]  /*01f0*/  BRA.U !UP0, `(.L_x_3) ;  /* 0x0000000108107547 */ /* 0x000fea000b800000 */
[----:B------:R-:W2:Y:S01]  /*0200*/  LDC.64 R24, c[0x0][0x9a8] ;  /* 0x00026a00ff187b82 */ /* 0x000ea20000000a00 */
[----:B------:R-:W2:Y:S02]  /*0210*/  LDCU.64 UR4, c[0x0][0x358] ;  /* 0x00006b00ff0477ac */ /* 0x000ea40008000a00 */
[----:B--2---:R2:W5:Y:S01]  /*0220*/  LDG.E R24, desc[UR4][R24.64] ;  /* 0x0000000418187981 */ /* 0x004562000c1e1900 */
[----:B------:R-:W-:Y:S05]  /*0230*/  BRA `(.L_x_2) ;  /* 0x0000000000087947 */ /* 0x000fea0003800000 */
.L_x_3:
[----:B------:R-:W2:Y:S02]  /*0240*/  LDCU UR4, c[0x0][0x9a0] ;  /* 0x00013400ff0477ac */ /* 0x000ea40008000800 */
[----:B--2---:R-:W-:Y:S02]  /*0250*/  MOV R24, UR4 ;  /* 0x0000000400187c02 */ /* 0x004fe40008000f00 */
.L_x_2:
[----:B------:R-:W3:Y:S01]  /*0260*/  LDC.64 R4, c[0x0][0x988] ;  /* 0x00026200ff047b82 */ /* 0x000ee20000000a00 */
[----:B------:R-:W-:Y:S01]  /*0270*/  IMAD.U32 R0, RZ, RZ, UR15 ;  /* 0x0000000fff007e24 */ /* 0x000fe2000f8e00ff */
[----:B------:R-:W-:Y:S01]  /*0280*/  ISETP.EQ.U32.AND P4, PT, R2, RZ, PT ;  /* 0x000000ff0200720c */ /* 0x000fe20003f82070 */
[----:B------:R-:W-:Y:S03]  /*0290*/  BSSY.RECONVERGENT B0, `(.L_x_4) ;  /* 0x0000012000007945 */ /* 0x000fe60003800200 */
[----:B------:R-:W-:Y:S02]  /*02a0*/  ISETP.NE.OR P1, PT, R0, 0x1, !P2 ;  /* 0x000000010000780c */ /* 0x000fe40005725670 */
[----:B---3--:R-:W-:-:S04]  /*02b0*/  ISETP.NE.U32.AND P0, PT, R4, RZ, PT ;  /* 0x000000ff0400720c */ /* 0x008fc80003f05070 */
[----:B------:R-:W-:-:S13]  /*02c0*/  ISETP.NE.AND.EX P0, PT, R5, RZ, PT, P0 ;  /* 0x000000ff0500720c */ /* 0x000fda0003f05300 */
[----:B------:R-:W-:Y:S01]  /*02d0*/  VOTEU.ANY UP3, P0 ;  /* 0x0000000000ff7886 */ /* 0x000fe20000060100 */
[----:B------:R-:W-:Y:S02]  /*02e0*/  PLOP3.LUT P3, PT, PT, PT, UP3, 0x80, 0x8 ;  /* 0x000000000008781c */ /* 0x000fe40003f6f038 */
[----:B------:R-:W-:Y:S02]  /*02f0*/  ISETP.NE.OR P0, PT, R0, 0x3, !P2 ;  /* 0x000000030000780c */ /* 0x000fe40005705670 */
[----:B------:R-:W-:-:S04]  /*0300*/  ISETP.EQ.OR.EX P5, PT, R3, RZ, !P3, P4 ;  /* 0x000000ff0300720c */ /* 0x000fc80005fa2740 */
[----:B------:R-:W-:Y:S01]  /*0310*/  P2R R61, PR, RZ, 0x20 ;  /* 0x00000020ff3d7803 */ /* 0x000fe20000000000 */
[----:B------:R-:W-:Y:S05]  /*0320*/  @P1 BRA `(.L_x_5) ;  /* 0x0000000000201947 */ /* 0x000fea0003800000 */
[----:B------:R-:W3:Y:S02]  /*0330*/  LDCU.64 UR4, c[0x0][0x348] ;  /* 0x00006900ff0477ac */ /* 0x000ee40008000a00 */
[----:B---3--:R-:W-:Y:S02]  /*0340*/  UIADD3 UR6, UP1, UPT, UR4, 0x80, URZ ;  /* 0x0000008004067890 */ /* 0x008fe4000ff3e0ff */
[----:B------:R-:W-:Y:S02]  /*0350*/  UIADD3 UR4, UP0, UPT, UR4, 0x180, URZ ;  /* 0x0000018004047890 */ /* 0x000fe4000ff1e0ff */
[----:B------:R-:W-:Y:S02]  /*0360*/  UIADD3.X UR7, UPT, UPT, URZ, UR5, URZ, UP1, !UPT ;  /* 0x00000005ff077290 */ /* 0x000fe40008ffe4ff */
[----:B------:R-:W-:-:S07]  /*0370*/  UIADD3.X UR5, UPT, UPT, URZ, UR5, URZ, UP0, !UPT ;  /* 0x00000005ff057290 */ /* 0x000fce00087fe4ff */
[----:B------:R3:W-:Y:S02]  /*0380*/  UTMACCTL.PF [UR6] ;  /* 0x00000000060079b9 */ /* 0x0007e40008040000 */
[----:B------:R3:W-:Y:S02]  /*0390*/  UTMACCTL.PF [UR4] ;  /* 0x00000000040079b9 */ /* 0x0007e40008040000 */
[----:B---3--:R-:W-:Y:S01]  /*03a0*/  NOP ;  /* 0x0000000000007918 */ /* 0x008fe20000000000 */
.L_x_5:
[----:B------:R-:W-:Y:S05]  /*03b0*/  BSYNC.RECONVERGENT B0 ;  /* 0x0000000000007941 */ /* 0x000fea0003800200 */
.L_x_4:
[----:B------:R-:W-:Y:S04]  /*03c0*/  BSSY.RECONVERGENT B0, `(.L_x_6) ;  /* 0x000000a000007945 */ /* 0x000fe80003800200 */
        /* <DEDUP_REMOVED lines=9> */
.L_x_7:
[----:B------:R-:W-:Y:S05]  /*0460*/  BSYNC.RECONVERGENT B0 ;  /* 0x0000000000007941 */ /* 0x000fea0003800200 */
.L_x_6:
[----:B------:R-:W-:Y:S01]  /*0470*/  UPLOP3.LUT UP2, UPT, UPT, UPT, UPT, 0x80, 0x8 ;  /* 0x000000000008789c */ /* 0x000fe20003f4f070 */
[----:B------:R-:W-:Y:S10]  /*0480*/  @!P5 BRA `(.L_x_8) ;  /* 0x000000000024d947 */ /* 0x000ff40003800000 */
[----:B------:R-:W-:Y:S01]  /*0490*/  ISETP.NE.U32.AND P1, PT, R2, RZ, PT ;  /* 0x000000ff0200720c */ /* 0x000fe20003f25070 */
[----:B------:R-:W-:Y:S01]  /*04a0*/  USEL UR4, URZ, 0xffffffff, UP3 ;  /* 0xffffffffff047887 */ /* 0x000fe20009800000 */
[----:B-----5:R-:W-:Y:S02]  /*04b0*/  FSETP.NEU.AND P0, PT, R26, RZ, PT ;  /* 0x000000ff1a00720b */ /* 0x020fe40003f0d000 */
[----:B------:R-:W-:-:S11]  /*04c0*/  ISETP.NE.AND.EX P1, PT, R3, RZ, PT, P1 ;  /* 0x000000ff0300720c */ /* 0x000fd60003f25310 */
[----:B------:R-:W-:Y:S02]  /*04d0*/  VOTEU.ANY UP0, P0 ;  /* 0x0000000000ff7886 */ /* 0x000fe40000000100 */
[----:B------:R-:W-:-:S05]  /*04e0*/  VOTEU.ANY UP1, P1 ;  /* 0x0000000000ff7886 */ /* 0x000fca0000820100 */
[----:B------:R-:W-:-:S04]  /*04f0*/  @!UP1 USEL UR4, URZ, 0xffffffff, UP0 ;  /* 0xffffffffff049887 */ /* 0x000fc80008000000 */
[----:B------:R-:W-:-:S04]  /*0500*/  ULOP3.LUT UR4, UR4, 0x1, URZ, 0xc0, !UPT ;  /* 0x0000000104047892 */ /* 0x000fc8000f8ec0ff */
[----:B------:R-:W-:-:S11]  /*0510*/  UISETP.NE.U32.AND UP2, UPT, UR4, 0x1, UPT ;  /* 0x000000010400788c */ /* 0x000fd6000bf45070 */
.L_x_8:
[----:B------:R-:W3:Y:S01]  /*0520*/  SHFL.IDX PT, R2, R56, RZ, 0x1f ;  /* 0x00001fff38027589 */ /* 0x000ee200000e0000 */
[----:B------:R-:W-:-:S04]  /*0530*/  UISETP.NE.AND UP0, UPT, UR15, 0x2, UPT ;  /* 0x000000020f00788c */ /* 0x000fc8000bf05270 */
[----:B------:R-:W-:Y:S01]  /*0540*/  USEL UR46, URZ, 0x1, UP0 ;  /* 0x00000001ff2e7887 */ /* 0x000fe20008000000 */
[----:B---3--:R-:W-:-:S13]  /*0550*/  ISETP.NE.AND P0, PT, R2, RZ, PT ;  /* 0x000000ff0200720c */ /* 0x008fda0003f05270 */
[----:B------:R-:W-:Y:S05]  /*0560*/  @P0 BRA `(.L_x_9) ;  /* 0x00000000009c0947 */ /* 0x000fea0003800000 */
[----:B------:R-:W-:Y:S01]  /*0570*/  ELECT P0, URZ, PT ;  /* 0x0000000000ff782f */ /* 0x000fe20003800000 */
[----:B------:R-:W-:-:S12]  /*0580*/  BSSY.RECONVERGENT B0, `(.L_x_9) ;  /* 0x0000025000007945 */ /* 0x000fd80003800200 */
[----:B------:R-:W-:Y:S05]  /*0590*/  @!P0 BRA `(.L_x_10) ;  /* 0x00000000008c8947 */ /* 0x000fea0003800000 */
[----:B------:R-:W3:Y:S01]  /*05a0*/  S2UR UR4, SR_CgaCtaId ;  /* 0x00000000000479c3 */ /* 0x000ee20000008800 */
[----:B------:R-:W-:Y:S01]  /*05b0*/  UMOV UR5, 0x400 ;  /* 0x0000040000057882 */ /* 0x000fe20000000000 */
[----:B------:R-:W-:Y:S02]  /*05c0*/  UMOV UR6, 0x1 ;  /* 0x0000000100067882 */ /* 0x000fe40000000000 */
[----:B------:R-:W-:-:S04]  /*05d0*/  UIADD3 UR6, UPT, UPT, -UR6, 0x100000, URZ ;  /* 0x0010000006067890 */ /* 0x000fc8000fffe1ff */
[----:B------:R-:W-:Y:S02]  /*05e0*/  USHF.L.U32 UR7, UR6, 0xb, URZ ;  /* 0x0000000b06077899 */ /* 0x000fe400080006ff */
[----:B------:R-:W-:Y:S02]  /*05f0*/  USHF.L.U32 UR6, UR6, 0x1, URZ ;  /* 0x0000000106067899 */ /* 0x000fe400080006ff */
[----:B---3--:R-:W-:Y:S01]  /*0600*/  ULEA UR4, UR4, UR5, 0x18 ;  /* 0x0000000504047291 */ /* 0x008fe2000f8ec0ff */
[----:B------:R-:W3:Y:S11]  /*0610*/  FENCE.VIEW.ASYNC.S ;  /* 0x00000000000073c6 */ /* 0x000ef60000000000 */
[----:B---3--:R3:W4:Y:S01]  /*0620*/  SYNCS.EXCH.64 URZ, [UR4], UR6 ;  /* 0x0000000604ff75b2 */ /* 0x0087220008000100 */
[----:B------:R3:W1:Y:S01]  /*0630*/  SYNCS.EXCH.64 URZ, [UR4+0x68], UR6 ;  /* 0x0000680604ff75b2 */ /* 0x0006620008000100 */
        /* <DEDUP_REMOVED lines=23> */
[----:B------:R3:W1:Y:S02]  /*07b0*/  SYNCS.EXCH.64 URZ, [UR4+0xc8], UR6 ;  /* 0x0000c80604ff75b2 */ /* 0x0006640008000100 */
[----:B---34-:R-:W-:Y:S01]  /*07c0*/  NOP ;  /* 0x0000000000007918 */ /* 0x018fe20000000000 */
.L_x_10:
[----:B------:R-:W-:Y:S05]  /*07d0*/  BSYNC.RECONVERGENT B0 ;  /* 0x0000000000007941 */ /* 0x000fea0003800200 */
.L_x_9:
[----:B------:R-:W3:Y:S01]  /*07e0*/  SHFL.IDX PT, R2, R56, RZ, 0x1f ;  /* 0x00001fff38027589 */ /* 0x000ee200000e0000 */
[----:B------:R-:W-:Y:S01]  /*07f0*/  NOP ;  /* 0x0000000000007918 */ /* 0x000fe20000000000 */
[----:B---3--:R-:W-:-:S13]  /*0800*/  ISETP.NE.AND P0, PT, R2, 0x1, PT ;  /* 0x000000010200780c */ /* 0x008fda0003f05270 */
[----:B------:R-:W-:Y:S05]  /*0810*/  @P0 BRA `(.L_x_11) ;  /* 0x0000000000500947 */ /* 0x000fea0003800000 */
[----:B------:R-:W3:Y:S01]  /*0820*/  S2UR UR4, SR_CgaCtaId ;  /* 0x00000000000479c3 */ /* 0x000ee20000008800 */
[----:B------:R-:W-:Y:S01]  /*0830*/  UMOV UR5, 0x400 ;  /* 0x0000040000057882 */ /* 0x000fe20000000000 */
[----:B------:R-:W-:Y:S01]  /*0840*/  UMOV UR8, 0x20 ;  /* 0x0000002000087882 */ /* 0x000fe20000000000 */
[----:B------:R-:W-:Y:S01]  /*0850*/  UMOV UR6, 0x80 ;  /* 0x0000008000067882 */ /* 0x000fe20000000000 */
[----:B------:R-:W-:-:S04]  /*0860*/  UIADD3 UR8, UPT, UPT, -UR8, 0x100000, URZ ;  /* 0x0010000008087890 */ /* 0x000fc8000fffe1ff */
[----:B------:R-:W-:Y:S02]  /*0870*/  USHF.L.U32 UR9, UR8, 0xb, URZ ;  /* 0x0000000b08097899 */ /* 0x000fe400080006ff */
[----:B------:R-:W-:Y:S02]  /*0880*/  USHF.L.U32 UR8, UR8, 0x1, URZ ;  /* 0x0000000108087899 */ /* 0x000fe400080006ff */
[----:B------:R-:W-:-:S04]  /*0890*/  UIADD3 UR6, UPT, UPT, -UR6, 0x100000, URZ ;  /* 0x0010000006067890 */ /* 0x000fc8000fffe1ff */
[----:B------:R-:W-:Y:S02]  /*08a0*/  USHF.L.U32 UR7, UR6, 0xb, URZ ;  /* 0x0000000b06077899 */ /* 0x000fe400080006ff */
[----:B------:R-:W-:Y:S01]  /*08b0*/  USHF.L.U32 UR6, UR6, 0x1, URZ ;  /* 0x0000000106067899 */ /* 0x000fe200080006ff */
[----:B------:R-:W-:Y:S01]  /*08c0*/  ELECT P0, URZ, PT ;  /* 0x0000000000ff782f */ /* 0x000fe20003800000 */
[----:B---3--:R-:W-:Y:S01]  /*08d0*/  ULEA UR4, UR4, UR5, 0x18 ;  /* 0x0000000504047291 */ /* 0x008fe2000f8ec0ff */
[----:B------:R-:W3:Y:S11]  /*08e0*/  FENCE.VIEW.ASYNC.S ;  /* 0x00000000000073c6 */ /* 0x000ef60000000000 */
[----:B---3--:R3:W4:Y:S01]  /*08f0*/  SYNCS.EXCH.64 URZ, [UR4+0xd0], UR8 ;  /* 0x0000d00804ff75b2 */ /* 0x0087220008000100 */
[----:B------:R3:W1:Y:S01]  /*0900*/  SYNCS.EXCH.64 URZ, [UR4+0xe8], UR6 ;  /* 0x0000e80604ff75b2 */ /* 0x0006620008000100 */
[----:B------:R3:W1:Y:S01]  /*0910*/  SYNCS.EXCH.64 URZ, [UR4+0xd8], UR8 ;  /* 0x0000d80804ff75b2 */ /* 0x0006620008000100 */
[----:B------:R3:W1:Y:S01]  /*0920*/  SYNCS.EXCH.64 URZ, [UR4+0xf0], UR6 ;  /* 0x0000f00604ff75b2 */ /* 0x0006620008000100 */
[----:B------:R3:W1:Y:S01]  /*0930*/  SYNCS.EXCH.64 URZ, [UR4+0xe0], UR8 ;  /* 0x0000e00804ff75b2 */ /* 0x0006620008000100 */
[----:B------:R3:W1:Y:S01]  /*0940*/  SYNCS.EXCH.64 URZ, [UR4+0xf8], UR6 ;  /* 0x0000f80604ff75b2 */ /* 0x0006620008000100 */
[----:B------:R-:W-:Y:S01]  /*0950*/  NOP ;  /* 0x0000000000007918 */ /* 0x000fe20000000000 */
.L_x_11:
[----:B------:R-:W2:Y:S01]  /*0960*/  SHFL.IDX PT, R2, R56, RZ, 0x1f ;  /* 0x00001fff38027589 */ /* 0x000ea200000e0000 */
[----:B------:R-:W-:Y:S01]  /*0970*/  NOP ;  /* 0x0000000000007918 */ /* 0x000fe20000000000 */
[----:B--2---:R-:W-:-:S13]  /*0980*/  ISETP.NE.AND P0, PT, R2, 0x3, PT ;  /* 0x000000030200780c */ /* 0x004fda0003f05270 */
[----:B------:R-:W-:Y:S05]  /*0990*/  @P0 BRA `(.L_x_12) ;  /* 0x0000000000300947 */ /* 0x000fea0003800000 */
[----:B---3--:R-:W2:Y:S01]  /*09a0*/  S2UR UR4, SR_CgaCtaId ;  /* 0x00000000000479c3 */ /* 0x008ea20000008800 */
[----:B------:R-:W-:Y:S01]  /*09b0*/  UMOV UR6, 0x400 ;  /* 0x0000040000067882 */ /* 0x000fe20000000000 */
[----:B------:R-:W-:Y:S01]  /*09c0*/  UMOV UR5, 0x20 ;  /* 0x0000002000057882 */ /* 0x000fe20000000000 */
[----:B------:R-:W-:Y:S01]  /*09d0*/  ELECT P0, URZ, PT ;  /* 0x0000000000ff782f */ /* 0x000fe20003800000 */
[----:B--2---:R-:W-:Y:S02]  /*09e0*/  ULEA UR6, UR4, UR6, 0x18 ;  /* 0x0000000604067291 */ /* 0x004fe4000f8ec0ff */
[----:B------:R-:W-:-:S04]  /*09f0*/  UIADD3 UR4, UPT, UPT, -UR5, 0x100000, URZ ;  /* 0x0010000005047890 */ /* 0x000fc8000fffe1ff */
[----:B------:R-:W-:Y:S02]  /*0a00*/  USHF.L.U32 UR5, UR4, 0xb, URZ ;  /* 0x0000000b04057899 */ /* 0x000fe400080006ff */
[----:B------:R-:W-:Y:S01]  /*0a10*/  USHF.L.U32 UR4, UR4, 0x1, URZ ;  /* 0x0000000104047899 */ /* 0x000fe200080006ff */
[----:B------:R-:W2:Y:S11]  /*0a20*/  FENCE.VIEW.ASYNC.S ;  /* 0x00000000000073c6 */ /* 0x000eb60000000000 */
[----:B--2---:R2:W3:Y:S01]  /*0a30*/  SYNCS.EXCH.64 URZ, [UR6+0x100], UR4 ;  /* 0x0001000406ff75b2 */ /* 0x0044e20008000100 */
[----:B------:R2:W1:Y:S01]  /*0a40*/  SYNCS.EXCH.64 URZ, [UR6+0x108], UR4 ;  /* 0x0001080406ff75b2 */ /* 0x0004620008000100 */
[----:B------:R-:W-:Y:S01]  /*0a50*/  NOP ;  /* 0x0000000000007918 */ /* 0x000fe20000000000 */
.L_x_12:
[----:B------:R-:W4:Y:S01]  /*0a60*/  SHFL.IDX PT, R2, R56, RZ, 0x1f ;  /* 0x00001fff38027589 */ /* 0x000f2200000e0000 */
[----:B------:R-:W-:Y:S01]  /*0a70*/  NOP ;  /* 0x0000000000007918 */ /* 0x000fe20000000000 */
[----:B----4-:R-:W-:-:S13]  /*0a80*/  ISETP.NE.AND P0, PT, R2, 0x4, PT ;  /* 0x000000040200780c */ /* 0x010fda0003f05270 */
[----:B------:R-:W-:Y:S05]  /*0a90*/  @P0 BRA `(.L_x_13) ;  /* 0x0000000000440947 */ /* 0x000fea0003800000 */
[----:B--23--:R-:W2:Y:S01]  /*0aa0*/  S2UR UR6, SR_CgaCtaId ;  /* 0x00000000000679c3 */ /* 0x00cea20000008800 */
[----:B------:R-:W-:Y:S01]  /*0ab0*/  UMOV UR4, 0x100 ;  /* 0x0000010000047882 */ /* 0x000fe20000000000 */
[----:B------:R-:W-:Y:S01]  /*0ac0*/  UMOV UR5, 0x400 ;  /* 0x0000040000057882 */ /* 0x000fe20000000000 */
[----:B------:R-:W-:Y:S01]  /*0ad0*/  USEL UR4, UR4, 0xe0, UP2 ;  /* 0x000000e004047887 */ /* 0x000fe20009000000 */
[----:B------:R-:W-:Y:S01]  /*0ae0*/  UMOV UR8, 0x1 ;  /* 0x0000000100087882 */ /* 0x000fe20000000000 */
[----:B------:R-:W-:Y:S01]  /*0af0*/  ELECT P0, URZ, PT ;  /* 0x0000000000ff782f */ /* 0x000fe20003800000 */
[----:B------:R-:W-:-:S04]  /*0b00*/  UIADD3 UR8, UPT, UPT, -UR8, 0x100000, URZ ;  /* 0x0010000008087890 */ /* 0x000fc8000fffe1ff */
[----:B------:R-:W-:Y:S02]  /*0b10*/  USHF.L.U32 UR9, UR8, 0xb, URZ ;  /* 0x0000000b08097899 */ /* 0x000fe400080006ff */
[----:B------:R-:W-:Y:S02]  /*0b20*/  USHF.L.U32 UR8, UR8, 0x1, URZ ;  /* 0x0000000108087899 */ /* 0x000fe400080006ff */
[----:B--2---:R-:W-:Y:S02]  /*0b30*/  ULEA UR6, UR6, UR5, 0x18 ;  /* 0x0000000506067291 */ /* 0x004fe4000f8ec0ff */
[----:B------:R-:W-:-:S04]  /*0b40*/  UIADD3 UR4, UPT, UPT, -UR4, 0x100000, URZ ;  /* 0x0010000004047890 */ /* 0x000fc8000fffe1ff */
[----:B------:R-:W-:Y:S02]  /*0b50*/  USHF.L.U32 UR5, UR4, 0xb, URZ ;  /* 0x0000000b04057899 */ /* 0x000fe400080006ff */
[----:B------:R-:W-:Y:S01]  /*0b60*/  USHF.L.U32 UR4, UR4, 0x1, URZ ;  /* 0x0000000104047899 */ /* 0x000fe200080006ff */
[----:B------:R-:W2:Y:S03]  /*0b70*/  FENCE.VIEW.ASYNC.S ;  /* 0x00000000000073c6 */ /* 0x000ea60000000000 */
[----:B--2---:R4:W2:Y:S08]  /*0b80*/  SYNCS.EXCH.64 URZ, [UR6+0x110], UR8 ;  /* 0x0001100806ff75b2 */ /* 0x0048b00008000100 */
[----:B------:R4:W3:Y:S02]  /*0b90*/  SYNCS.EXCH.64 URZ, [UR6+0x118], UR4 ;  /* 0x0001180406ff75b2 */ /* 0x0008e40008000100 */
[----:B----4-:R-:W-:Y:S01]  /*0ba0*/  NOP ;  /* 0x0000000000007918 */ /* 0x010fe20000000000 */
.L_x_13:
[----:B------:R-:W4:Y:S01]  /*0bb0*/  SHFL.IDX PT, R2, R56, RZ, 0x1f ;  /* 0x00001fff38027589 */ /* 0x000f2200000e0000 */
[----:B------:R-:W1:Y:S01]  /*0bc0*/  S2UR UR28, SR_CTAID.X ;  /* 0x00000000001c79c3 */ /* 0x000e620000002500 */
[----:B------:R-:W-:-:S07]  /*0bd0*/  NOP ;  /* 0x0000000000007918 */ /* 0x000fce0000000000 */
[----:B------:R-:W1:Y:S01]  /*0be0*/  S2UR UR22, SR_CTAID.Y ;  /* 0x00000000001679c3 */ /* 0x000e620000002600 */
[----:B----4-:R-:W-:-:S13]  /*0bf0*/  ISETP.NE.AND P0, PT, R2, 0x5, PT ;  /* 0x000000050200780c */ /* 0x010fda0003f05270 */
[----:B-1----:R-:W-:Y:S05]  /*0c00*/  @P0 BRA `(.L_x_14) ;  /* 0x0000000000480947 */ /* 0x002fea0003800000 */
[----:B--23--:R-:W1:Y:S01]  /*0c10*/  S2UR UR4, SR_CgaCtaId ;  /* 0x00000000000479c3 */ /* 0x00ce620000008800 */
        /* <DEDUP_REMOVED lines=10> */
[----:B-1----:R-:W-:Y:S01]  /*0cc0*/  ULEA UR4, UR4, UR5, 0x18 ;  /* 0x0000000504047291 */ /* 0x002fe2000f8ec0ff */
[----:B------:R-:W1:Y:S11]  /*0cd0*/  FENCE.VIEW.ASYNC.S ;  /* 0x00000000000073c6 */ /* 0x000e760000000000 */
[----:B-1----:R1:W4:Y:S01]  /*0ce0*/  SYNCS.EXCH.64 URZ, [UR4+0x120], UR8 ;  /* 0x0001200804ff75b2 */ /* 0x0023220008000100 */
[----:B------:R1:W2:Y:S01]  /*0cf0*/  SYNCS.EXCH.64 URZ, [UR4+0x130], UR6 ;  /* 0x0001300604ff75b2 */ /* 0x0002a20008000100 */
[----:B------:R1:W3:Y:S01]  /*0d00*/  SYNCS.EXCH.64 URZ, [UR4+0x128], UR8 ;  /* 0x0001280804ff75b2 */ /* 0x0002e20008000100 */
[----:B------:R1:W1:Y:S01]  /*0d10*/  SYNCS.EXCH.64 URZ, [UR4+0x138], UR6 ;  /* 0x0001380604ff75b2 */ /* 0x0002620008000100 */
[----:B------:R-:W-:Y:S01]  /*0d20*/  NOP ;  /* 0x0000000000007918 */ /* 0x000fe20000000000 */
.L_x_14:
[----:B------:R-:W-:-:S05]  /*0d30*/  CS2R.32 R49, SR_CgaSize ;  /* 0x0000000000317805 */ /* 0x000fca0000008a00 */
[----:B------:R-:W-:-:S05]  /*0d40*/  IMAD R49, R49, -0xa0, RZ ;  /* 0xffffff6031317824 */ /* 0x000fca00078e02ff */
[----:B--2---:R-:W-:-:S14]  /*0d50*/  R2UR UR5, R49 ;  /* 0x00000000310572ca */ /* 0x004fdc00000e0000 */
[----:B------:R-:W2:Y:S01]  /*0d60*/  LDCU UR5, c[0x0][UR5+0x2b0] ;  /* 0x00005600050577ac */ /* 0x000ea20008000800 */
[----:B------:R-:W-:Y:S02]  /*0d70*/  I2FP.F32.U32 R49, UR28 ;  /* 0x0000001c00317c45 */ /* 0x000fe40008201000 */
[----:B------:R-:W-:-:S05]  /*0d80*/  CS2R.32 R3, SR_CgaSize ;  /* 0x0000000000037805 */ /* 0x000fca0000008a00 */
[----:B------:R-:W-:-:S06]  /*0d90*/  IMAD R3, R3, -0xa0, RZ ;  /* 0xffffff6003037824 */ /* 0x000fcc00078e02ff */
[----:B------:R-:W4:Y:S01]  /*0da0*/  LDC R3, c[0x0][R3+0x2a0] ;  /* 0x0000a80003037b82 */ /* 0x000f220000000800 */
[----:B------:R-:W-:Y:S02]  /*0db0*/  I2FP.F32.U32 R48, UR22 ;  /* 0x0000001600307c45 */ /* 0x000fe40008201000 */
[----:B------:R-:W-:-:S05]  /*0dc0*/  CS2R.32 R16, SR_CgaSize ;  /* 0x0000000000107805 */ /* 0x000fca0000008a00 */
[----:B------:R-:W-:-:S05]  /*0dd0*/  IMAD R16, R16, -0xa0, RZ ;  /* 0xffffff6010107824 */ /* 0x000fca00078e02ff */
[----:B-1-3--:R-:W-:-:S14]  /*0de0*/  R2UR UR4, R16 ;  /* 0x00000000100472ca */ /* 0x00afdc00000e0000 */
[----:B------:R-:W1:Y:S01]  /*0df0*/  LDCU UR4, c[0x0][UR4+0x2b4] ;  /* 0x00005680040477ac */ /* 0x000e620008000800 */
[----:B------:R-:W-:Y:S01]  /*0e00*/  NOP ;  /* 0x0000000000007918 */ /* 0x000fe20000000000 */
[----:B------:R-:W3:Y:S01]  /*0e10*/  S2R R16, SR_CTAID.Z ;  /* 0x0000000000107919 */ /* 0x000ee20000002700 */
[----:B------:R-:W4:Y:S01]  /*0e20*/  LDCU UR18, c[0x0][0xc24] ;  /* 0x00018480ff1277ac */ /* 0x000f220008000800 */
[----:B------:R-:W-:-:S05]  /*0e30*/  CS2R.32 R2, SR_CgaSize ;  /* 0x0000000000027805 */ /* 0x000fca0000008a00 */
[----:B------:R-:W-:-:S06]  /*0e40*/  IMAD R2, R2, -0xa0, RZ ;  /* 0xffffff6002027824 */ /* 0x000fcc00078e02ff */
[----:B------:R-:W3:Y:S01]  /*0e50*/  LDC R2, c[0x0][R2+0x2a4] ;  /* 0x0000a90002027b82 */ /* 0x000ee20000000800 */
[----:B--2---:R-:W-:Y:S01]  /*0e60*/  FMUL R49, R49, UR5 ;  /* 0x0000000531317c20 */ /* 0x004fe20008400000 */
[----:B-1----:R-:W-:-:S05]  /*0e70*/  FMUL R48, R48, UR4 ;  /* 0x0000000430307c20 */ /* 0x002fca0008400000 */
[----:B------:R-:W1:Y:S01]  /*0e80*/  F2I.U32.TRUNC.NTZ R49, R49 ;  /* 0x0000003100317305 */ /* 0x000e62000020f000 */
[----:B----4-:R-:W-:-:S07]  /*0e90*/  UISETP.GE.AND UP0, UPT, UR18, 0x1, UPT ;  /* 0x000000011200788c */ /* 0x010fce000bf06270 */
[----:B------:R-:W2:Y:S01]  /*0ea0*/  F2I.U32.TRUNC.NTZ R48, R48 ;  /* 0x0000003000307305 */ /* 0x000ea2000020f000 */
[----:B-1----:R-:W-:-:S05]  /*0eb0*/  IADD3 R49, PT, PT, -R49, RZ, RZ ;  /* 0x000000ff31317210 */ /* 0x002fca0007ffe1ff */
[----:B------:R-:W-:Y:S01]  /*0ec0*/  IMAD R49, R3, R49, UR28 ;  /* 0x0000001c03317e24 */ /* 0x000fe2000f8e0231 */
[----:B--2---:R-:W-:-:S05]  /*0ed0*/  IADD3 R48, PT, PT, -R48, RZ, RZ ;  /* 0x000000ff30307210 */ /* 0x004fca0007ffe1ff */
[----:B---3--:R-:W-:Y:S01]  /*0ee0*/  IMAD R48, R2, R48, UR22 ;  /* 0x0000001602307e24 */ /* 0x008fe2000f8e0230 */
[----:B------:R-:W-:Y:S06]  /*0ef0*/  BAR.SYNC.DEFER_BLOCKING 0x0 ;  /* 0x0000000000007b1d */ /* 0x000fec0000010000 */
[----:B------:R-:W-:Y:S05]  /*0f00*/  BRA.U !UP0, `(.L_x_15) ;  /* 0x0000000108d47547 */ /* 0x000fea000b800000 */
[----:B------:R-:W1:Y:S01]  /*0f10*/  LDCU.128 UR24, c[0x0][0xc10] ;  /* 0x00018200ff1877ac */ /* 0x000e620008000c00 */
[----:B------:R-:W2:Y:S01]  /*0f20*/  LDCU UR14, c[0x0][0x370] ;  /* 0x00006e00ff0e77ac */ /* 0x000ea20008000800 */
[----:B------:R-:W3:Y:S01]  /*0f30*/  LDCU UR8, c[0x0][0x374] ;  /* 0x00006e80ff0877ac */ /* 0x000ee20008000800 */
[----:B------:R-:W4:Y:S01]  /*0f40*/  LDCU UR19, c[0x0][0xc0c] ;  /* 0x00018180ff1377ac */ /* 0x000f220008000800 */
[----:B------:R-:W4:Y:S01]  /*0f50*/  LDCU UR9, c[0x0][0xc20] ;  /* 0x00018400ff0977ac */ /* 0x000f220008000800 */
[----:B------:R-:W4:Y:S01]  /*0f60*/  LDCU.64 UR16, c[0x0][0xc28] ;  /* 0x00018500ff1077ac */ /* 0x000f220008000a00 */
[----:B-1----:R-:W-:Y:S02]  /*0f70*/  UISETP.NE.AND UP0, UPT, UR26, 0x1, UPT ;  /* 0x000000011a00788c */ /* 0x002fe4000bf05270 */
[----:B---3--:R-:W-:Y:S02]  /*0f80*/  UIMAD.WIDE.U32 UR4, UR8, UR27, URZ ;  /* 0x0000001b080472a5 */ /* 0x008fe4000f8e00ff */
[----:B--2---:R-:W-:-:S02]  /*0f90*/  UIMAD.WIDE.U32 UR6, UR14, UR24, URZ ;  /* 0x000000180e0672a5 */ /* 0x004fc4000f8e00ff */
[----:B----4-:R-:W-:Y:S02]  /*0fa0*/  UISETP.NE.AND UP1, UPT, UR19, 0x1, UPT ;  /* 0x000000011300788c */ /* 0x010fe4000bf25270 */
[----:B------:R-:W-:Y:S01]  /*0fb0*/  UIMAD.WIDE.U32 UR10, UR22, UR27, URZ ;  /* 0x0000001b160a72a5 */ /* 0x000fe2000f8e00ff */
[----:B------:R-:W-:Y:S01]  /*0fc0*/  UMOV UR4, UR5 ;  /* 0x0000000500047c82 */ /* 0x000fe20008000000 */
[----:B------:R-:W-:Y:S02]  /*0fd0*/  UISETP.NE.AND UP4, UPT, UR18, 0x1, UPT ;  /* 0x000000011200788c */ /* 0x000fe4000bf85270 */
[----:B------:R-:W-:-:S03]  /*0fe0*/  @UP0 USHF.R.U32.HI UR8, URZ, UR9, UR4 ;  /* 0x00000009ff080299 */ /* 0x000fc60008011604 */
[----:B------:R-:W-:Y:S01]  /*0ff0*/  UMOV UR6, UR11 ;  /* 0x0000000b00067c82 */ /* 0x000fe20008000000 */
[----:B------:R-:W-:Y:S01]  /*1000*/  UMOV UR4, UR7 ;  /* 0x0000000700047c82 */ /* 0x000fe20008000000 */
[----:B------:R-:W-:Y:S02]  /*1010*/  USHF.R.U32.HI UR10, URZ, UR9, UR6 ;  /* 0x00000009ff0a7299 */ /* 0x000fe40008011606 */
[----:B------:R-:W-:Y:S02]  /*1020*/  @UP1 USHF.R.U32.HI UR14, URZ, UR25, UR4 ;  /* 0x00000019ff0e1299 */ /* 0x000fe40008011604 */
[----:B------:R-:W-:Y:S02]  /*1030*/  UIMAD.WIDE.U32 UR4, UR8, UR16, URZ ;  /* 0x00000010080472a5 */ /* 0x000fe4000f8e00ff */
[----:B------:R-:W-:Y:S02]  /*1040*/  UIMAD.WIDE.U32 UR12, UR28, UR24, URZ ;  /* 0x000000181c0c72a5 */ /* 0x000fe4000f8e00ff */
[----:B------:R-:W-:-:S03]  /*1050*/  UIMAD.WIDE.U32 UR6, UR14, UR16, URZ ;  /* 0x000000100e0672a5 */ /* 0x000fc6000f8e00ff */
[----:B------:R-:W-:Y:S02]  /*1060*/  UMOV UR4, UR5 ;  /* 0x0000000500047c82 */ /* 0x000fe40008000000 */
[----:B------:R-:W-:Y:S01]  /*1070*/  @UP4 USHF.R.U32.HI UR8, URZ, UR17, UR4 ;  /* 0x00000011ff084299 */ /* 0x000fe20008011604 */
[----:B------:R-:W-:Y:S02]  /*1080*/  UMOV UR9, UR13 ;  /* 0x0000000d00097c82 */ /* 0x000fe40008000000 */
[----:B------:R-:W-:Y:S01]  /*1090*/  UMOV UR4, UR7 ;  /* 0x0000000700047c82 */ /* 0x000fe20008000000 */
[----:B------:R-:W-:Y:S02]  /*10a0*/  USHF.R.U32.HI UR25, URZ, UR25, UR9 ;  /* 0x00000019ff197299 */ /* 0x000fe40008011609 */
[----:B------:R-:W-:Y:S02]  /*10b0*/  @UP4 USHF.R.U32.HI UR14, URZ, UR17, UR4 ;  /* 0x00000011ff0e4299 */ /* 0x000fe40008011604 */
[----:B------:R-:W-:-:S02]  /*10c0*/  USEL UR9, UR22, UR10, !UP0 ;  /* 0x0000000a16097287 */ /* 0x000fc4000c000000 */
[----:B------:R-:W-:Y:S02]  /*10d0*/  UIMAD UR4, UR8, UR18, URZ ;  /* 0x00000012080472a4 */ /* 0x000fe4000f8e02ff */
[----:B------:R-:W-:Y:S02]  /*10e0*/  USEL UR6, UR28, UR25, !UP1 ;  /* 0x000000191c067287 */ /* 0x000fe4000c800000 */
[----:B------:R-:W-:Y:S02]  /*10f0*/  UISETP.GE.AND UP0, UPT, UR9, UR4, UPT ;  /* 0x000000040900728c */ /* 0x000fe4000bf06270 */
[----:B------:R-:W-:Y:S02]  /*1100*/  UIMAD.WIDE.U32 UR4, UR9, UR16, URZ ;  /* 0x00000010090472a5 */ /* 0x000fe4000f8e00ff */
[----:B------:R-:W-:Y:S02]  /*1110*/  UIMAD UR7, UR14, UR18, URZ ;  /* 0x000000120e0772a4 */ /* 0x000fe4000f8e02ff */
[----:B------:R-:W-:-:S02]  /*1120*/  UIMAD.WIDE.U32 UR10, UR6, UR16, URZ ;  /* 0x00000010060a72a5 */ /* 0x000fc4000f8e00ff */
[----:B------:R-:W-:Y:S01]  /*1130*/  UISETP.GE.OR UP0, UPT, UR6, UR7, UP0 ;  /* 0x000000070600728c */ /* 0x000fe20008706670 */
[----:B------:R-:W-:Y:S01]  /*1140*/  UMOV UR4, UR5 ;  /* 0x0000000500047c82 */ /* 0x000fe20008000000 */
[----:B------:R-:W-:Y:S02]  /*1150*/  UIADD3 UR8, UPT, UPT, -UR9, URZ, URZ ;  /* 0x000000ff09087290 */ /* 0x000fe4000fffe1ff */
[----:B------:R-:W-:Y:S02]  /*1160*/  USHF.R.U32.HI UR4, URZ, UR17, UR4 ;  /* 0x00000011ff047299 */ /* 0x000fe40008011604 */
[----:B------:R-:W-:Y:S02]  /*1170*/  UIMAD UR22, UR26, UR8, UR22 ;  /* 0x000000081a1672a4 */ /* 0x000fe4000f8e0216 */
[----:B------:R-:W-:Y:S02]  /*1180*/  USEL UR7, UR9, UR4, !UP4 ;  /* 0x0000000409077287 */ /* 0x000fe4000e000000 */
[----:B------:R-:W-:Y:S01]  /*1190*/  UIADD3 UR10, UPT, UPT, -UR6, URZ, URZ ;  /* 0x000000ff060a7290 */ /* 0x000fe2000fffe1ff */
[----:B------:R-:W-:-:S02]  /*11a0*/  @!UP0 UMOV UR4, UR11 ;  /* 0x0000000b00048c82 */ /* 0x000fc40008000000 */
[----:B------:R-:W-:Y:S02]  /*11b0*/  @!UP0 USHF.R.U32.HI UR5, URZ, UR17, UR4 ;  /* 0x00000011ff058299 */ /* 0x000fe40008011604 */
[----:B------:R-:W-:Y:S02]  /*11c0*/  UIADD3 UR4, UPT, UPT, -UR7, URZ, URZ ;  /* 0x000000ff07047290 */ /* 0x000fe4000fffe1ff */
[----:B------:R-:W-:Y:S02]  /*11d0*/  @!UP0 USEL UR5, UR6, UR5, !UP4 ;  /* 0x0000000506058287 */ /* 0x000fe4000e000000 */
[----:B------:R-:W-:Y:S02]  /*11e0*/  UIMAD UR8, UR18, UR4, UR9 ;  /* 0x00000004120872a4 */ /* 0x000fe4000f8e0209 */
[----:B------:R-:W-:Y:S02]  /*11f0*/  @!UP0 UIADD3 UR4, UPT, UPT, UR7, -UR5, URZ ;  /* 0x8000000507048290 */ /* 0x000fe4000fffe0ff */
[----:B------:R-:W-:-:S02]  /*1200*/  @!UP0 UIMAD UR8, UR8, UR14, UR5 ;  /* 0x0000000e080882a4 */ /* 0x000fc4000f8e0205 */
[----:B------:R-:W-:Y:S02]  /*1210*/  @!UP0 UIMAD UR9, UR4, UR18, UR6 ;  /* 0x00000012040982a4 */ /* 0x000fe4000f8e0206 */
[----:B------:R-:W-:Y:S02]  /*1220*/  UIMAD UR4, UR19, UR10, UR28 ;  /* 0x0000000a130472a4 */ /* 0x000fe4000f8e021c */
[----:B------:R-:W-:Y:S01]  /*1230*/  UIMAD UR22, UR9, UR26, UR22 ;  /* 0x0000001a091672a4 */ /* 0x000fe2000f8e0216 */
[----:B------:R-:W-:Y:S02]  /*1240*/  @!UP0 UMOV UR6, UR8 ;  /* 0x0000000800068c82 */ /* 0x000fe40008000000 */
[----:B------:R-:W-:-:S12]  /*1250*/  UIMAD UR28, UR6, UR19, UR4 ;  /* 0x00000013061c72a4 */ /* 0x000fd8000f8e0204 */
.L_x_15:
[----:B------:R-:W1:Y:S02]  /*1260*/  LDCU UR4, c[0x0][0xc30] ;  /* 0x00018600ff0477ac */ /* 0x000e640008000800 */
[----:B-1----:R-:W-:-:S09]  /*1270*/  UISETP.NE.AND UP0, UPT, UR4, 0x1, UPT ;  /* 0x000000010400788c */ /* 0x002fd2000bf05270 */
[----:B------:R-:W-:Y:S05]  /*1280*/  BRA.U UP0, `(.L_x_16) ;  /* 0x0000000100447547 */ /* 0x000fea000b800000 */
[----:B------:R-:W1:Y:S01]  /*1290*/  LDCU.128 UR8, c[0x0][0xc10] ;  /* 0x00018200ff0877ac */ /* 0x000e620008000c00 */
[----:B------:R-:W2:Y:S01]  /*12a0*/  LDCU UR12, c[0x0][0xc0c] ;  /* 0x00018180ff0c77ac */ /* 0x000ea20008000800 */
[----:B------:R-:W3:Y:S01]  /*12b0*/  LDCU UR13, c[0x0][0xc20] ;  /* 0x00018400ff0d77ac */ /* 0x000ee20008000800 */
[----:B-1----:R-:W-:Y:S02]  /*12c0*/  UIMAD.WIDE.U32 UR6, UR28, UR8, URZ ;  /* 0x000000081c0672a5 */ /* 0x002fe4000f8e00ff */
[----:B------:R-:W-:Y:S02]  /*12d0*/  UIMAD.WIDE.U32 UR4, UR22, UR11, URZ ;  /* 0x0000000b160472a5 */ /* 0x000fe4000f8e00ff */
[----:B--2---:R-:W-:Y:S02]  /*12e0*/  UISETP.NE.AND UP1, UPT, UR12, 0x1, UPT ;  /* 0x000000010c00788c */ /* 0x004fe4000bf25270 */
[----:B------:R-:W-:Y:S01]  /*12f0*/  UISETP.NE.AND UP0, UPT, UR10, 0x1, UPT ;  /* 0x000000010a00788c */ /* 0x000fe2000bf05270 */
[----:B------:R-:W-:-:S02]  /*1300*/  UMOV UR6, UR7 ;  /* 0x0000000700067c82 */ /* 0x000fc40008000000 */
[----:B------:R-:W-:Y:S01]  /*1310*/  UMOV UR4, UR5 ;  /* 0x0000000500047c82 */ /* 0x000fe20008000000 */
[----:B------:R-:W-:Y:S02]  /*1320*/  USHF.R.U32.HI UR6, URZ, UR9, UR6 ;  /* 0x00000009ff067299 */ /* 0x000fe40008011606 */
[----:B---3--:R-:W-:Y:S02]  /*1330*/  USHF.R.U32.HI UR4, URZ, UR13, UR4 ;  /* 0x0000000dff047299 */ /* 0x008fe40008011604 */
[----:B------:R-:W-:Y:S02]  /*1340*/  USEL UR5, UR28, UR6, !UP1 ;  /* 0x000000061c057287 */ /* 0x000fe4000c800000 */
[----:B------:R-:W-:-:S04]  /*1350*/  USEL UR4, UR22, UR4, !UP0 ;  /* 0x0000000416047287 */ /* 0x000fc8000c000000 */
[----:B------:R-:W-:Y:S02]  /*1360*/  UIADD3 UR6, UPT, UPT, UR5, -UR4, URZ ;  /* 0x8000000405067290 */ /* 0x000fe4000fffe0ff */
[----:B------:R-:W-:Y:S02]  /*1370*/  UIADD3 UR4, UPT, UPT, -UR5, UR4, URZ ;  /* 0x0000000405047290 */ /* 0x000fe4000fffe1ff */
[----:B------:R-:W-:Y:S02]  /*1380*/  UIMAD UR22, UR6, UR10, UR22 ;  /* 0x0000000a061672a4 */ /* 0x000fe4000f8e0216 */
[----:B------:R-:W-:-:S12]  /*1390*/  UIMAD UR28, UR4, UR12, UR28 ;  /* 0x0000000c041c72a4 */ /* 0x000fd8000f8e021c */
.L_x_16:
[----:B------:R-:W-:Y:S01]  /*13a0*/  BAR.SYNC.DEFER_BLOCKING 0x0 ;  /* 0x0000000000007b1d */ /* 0x000fe20000010000 */
[----:B------:R-:W-:Y:S01]  /*13b0*/  UISETP.NE.AND UP0, UPT, UR15, 0x2, UPT ;  /* 0x000000020f00788c */ /* 0x000fe2000bf05270 */
[----:B------:R-:W-:Y:S02]  /*13c0*/  ISETP.NE.OR P2, PT, R0, 0x2, !P2 ;  /* 0x000000020000780c */ /* 0x000fe40005745670 */
[----:B------:R-:W-:Y:S02]  /*13d0*/  LOP3.LUT R0, R54, 0x1f, RZ, 0xc0, !PT ;  /* 0x0000001f36007812 */ /* 0x000fe400078ec0ff */
[----:B------:R-:W1:Y:S04]  /*13e0*/  LDCU UR39, c[0x0][0xc24] ;  /* 0x00018480ff2777ac */ /* 0x000e680008000800 */
[----:B------:R-:W-:Y:S05]  /*13f0*/  BRA.U UP0, `(.L_x_17) ;  /* 0x0000002100ac7547 */ /* 0x000fea000b800000 */
[----:B------:R-:W2:Y:S01]  /*1400*/  LDCU UR7, c[0x0][0x394] ;  /* 0x00007280ff0777ac */ /* 0x000ea20008000800 */
[----:B------:R-:W-:Y:S01]  /*1410*/  PLOP3.LUT P1, PT, PT, PT, UP2, 0x80, 0x8 ;  /* 0x000000000008781c */ /* 0x000fe20003f2f028 */
[----:B------:R-:W-:Y:S01]  /*1420*/  IMAD.MOV.U32 R2, RZ, RZ, RZ ;  /* 0x000000ffff027224 */ /* 0x000fe200078e00ff */
[----:B------:R-:W-:Y:S01]  /*1430*/  ISETP.EQ.OR P3, PT, R0, RZ, P2 ;  /* 0x000000ff0000720c */ /* 0x000fe20001762670 */
[----:B------:R-:W3:Y:S01]  /*1440*/  LDCU UR6, c[0x0][0x5d8] ;  /* 0x0000bb00ff0677ac */ /* 0x000ee20008000800 */
[----:B------:R-:W-:Y:S01]  /*1450*/  PLOP3.LUT P1, PT, P1, PT, PT, 0x8, 0x80 ;  /* 0x000000000080781c */ /* 0x000fe20000f2e170 */
[----:B------:R-:W4:Y:S01]  /*1460*/  LDCU UR56, c[0x0][0x370] ;  /* 0x00006e00ff3877ac */ /* 0x000f220008000800 */
[----:B------:R-:W1:Y:S01]  /*1470*/  LDCU.64 UR48, c[0x0][0x348] ;  /* 0x00006900ff3077ac */ /* 0x000e620008000a00 */
[----:B------:R-:W1:Y:S01]  /*1480*/  LDCU UR55, c[0x0][0x374] ;  /* 0x00006e80ff3777ac */ /* 0x000e620008000800 */
[----:B--2---:R-:W-:Y:S02]  /*1490*/  UIADD3 UR5, UPT, UPT, UR7, 0x3f, URZ ;  /* 0x0000003f07057890 */ /* 0x004fe4000fffe0ff */
[----:B---3--:R-:W-:-:S02]  /*14a0*/  UIADD3 UR6, UPT, UPT, UR6, 0x3f, URZ ;  /* 0x0000003f06067890 */ /* 0x008fc4000fffe0ff */
[----:B------:R-:W-:Y:S02]  /*14b0*/  USHF.R.S32.HI UR4, URZ, 0x1f, UR5 ;  /* 0x0000001fff047899 */ /* 0x000fe40008011405 */
[----:B------:R-:W-:Y:S02]  /*14c0*/  UIADD3 UR60, UPT, UPT, UR7, 0x7e, URZ ;  /* 0x0000007e073c7890 */ /* 0x000fe4000fffe0ff */
[----:B------:R-:W-:Y:S02]  /*14d0*/  ULEA.HI UR4, UR4, UR5, URZ, 0x6 ;  /* 0x0000000504047291 */ /* 0x000fe4000f8f30ff */
[----:B------:R-:W-:Y:S02]  /*14e0*/  UIADD3 UR5, UPT, UPT, UR7, -0x1, URZ ;  /* 0xffffffff07057890 */ /* 0x000fe4000fffe0ff */
[----:B------:R-:W-:Y:S02]  /*14f0*/  USHF.R.S32.HI UR58, URZ, 0x6, UR4 ;  /* 0x00000006ff3a7899 */ /* 0x000fe40008011404 */
[----:B------:R-:W-:-:S02]  /*1500*/  UISETP.GE.U32.AND UP1, UPT, UR5, -0x7f, UPT ;  /* 0xffffff810500788c */ /* 0x000fc4000bf26070 */
[----:B------:R-:W-:Y:S02]  /*1510*/  UISETP.LT.U32.AND UP0, UPT, UR58, 0xd, UPT ;  /* 0x0000000d3a00788c */ /* 0x000fe4000bf01070 */
[----:B------:R-:W-:Y:S02]  /*1520*/  USHF.R.S32.HI UR4, URZ, 0x1f, UR6 ;  /* 0x0000001fff047899 */ /* 0x000fe40008011406 */
[----:B------:R-:W-:Y:S02]  /*1530*/  USEL UR57, UR58, 0xd, UP0 ;  /* 0x0000000d3a397887 */ /* 0x000fe40008000000 */
[----:B------:R-:W-:Y:S02]  /*1540*/  ULEA.HI UR4, UR4, UR6, URZ, 0x6 ;  /* 0x0000000604047291 */ /* 0x000fe4000f8f30ff */
[----:B------:R-:W-:Y:S02]  /*1550*/  UIADD3 UR46, UPT, UPT, UR57, -0x1, URZ ;  /* 0xffffffff392e7890 */ /* 0x000fe4000fffe0ff */
[----:B------:R-:W-:-:S02]  /*1560*/  @UP1 UIADD3 UR46, UPT, UPT, UR57, URZ, URZ ;  /* 0x000000ff392e1290 */ /* 0x000fc4000fffe0ff */
[----:B------:R-:W-:Y:S02]  /*1570*/  USHF.R.S32.HI UR54, URZ, 0x6, UR4 ;  /* 0x00000006ff367899 */ /* 0x000fe40008011404 */
[----:B------:R-:W-:Y:S02]  /*1580*/  UIADD3 UR59, UPT, UPT, UR58, -UR57, URZ ;  /* 0x800000393a3b7290 */ /* 0x000fe4000fffe0ff */
[----:B------:R-:W-:Y:S01]  /*1590*/  UIADD3 UR46, UPT, UPT, UR46, 0x1, URZ ;  /* 0x000000012e2e7890 */ /* 0x000fe2000fffe0ff */
[----:B------:R-:W-:Y:S01]  /*15a0*/  UMOV UR29, 0x1 ;  /* 0x00000001001d7882 */ /* 0x000fe20000000000 */
[----:B-1--4-:R-:W-:-:S10]  /*15b0*/  UMOV UR38, URZ ;  /* 0x000000ff00267c82 */ /* 0x012fd40008000000 */
.L_x_33:
[----:B------:R-:W-:Y:S01]  /*15c0*/  IMAD.U32 R4, RZ, RZ, UR54 ;  /* 0x00000036ff047e24 */ /* 0x000fe2000f8e00ff */
[----:B------:R-:W1:Y:S04]  /*15d0*/  LDCU UR53, c[0x0][0x5dc] ;  /* 0x0000bb80ff3577ac */ /* 0x000e680008000800 */
[-C--:B------:R-:W-:Y:S01]  /*15e0*/  IABS R0, R4.reuse ;  /* 0x0000000400007213 */ /* 0x080fe20000000000 */
[----:B------:R-:W2:Y:S01]  /*15f0*/  LDCU UR45, c[0x0][0x5e0] ;  /* 0x0000bc00ff2d77ac */ /* 0x000ea20008000800 */
[----:B------:R-:W-:Y:S02]  /*1600*/  IABS R4, R4 ;  /* 0x0000000400047213 */ /* 0x000fe40000000000 */
[----:B------:R-:W-:Y:S01]  /*1610*/  R2UR UR6, R0 ;  /* 0x00000000000672ca */ /* 0x000fe200000e0000 */
[----:B------:R-:W-:Y:S01]  /*1620*/  UMOV UR44, 0x400 ;  /* 0x00000400002c7882 */ /* 0x000fe20000000000 */
[----:B------:R-:W-:Y:S01]  /*1630*/  USHF.L.U32 UR42, UR28, 0x6, URZ ;  /* 0x000000061c2a7899 */ /* 0x000fe200080006ff */
[----:B------:R-:W-:Y:S01]  /*1640*/  UMOV UR19, URZ ;  /* 0x000000ff00137c82 */ /* 0x000fe20008000000 */
[----:B-1----:R-:W-:-:S09]  /*1650*/  IMAD.U32 R3, RZ, RZ, UR53 ;  /* 0x00000035ff037e24 */ /* 0x002fd2000f8e00ff */
[----:B------:R-:W1:Y:S08]  /*1660*/  I2F.RP R0, UR6 ;  /* 0x0000000600007d06 */ /* 0x000e700008209400 */
[----:B-1----:R-:W1:Y:S02]  /*1670*/  MUFU.RCP R0, R0 ;  /* 0x0000000000007308 */ /* 0x002e640000001000 */
[----:B-1----:R-:W-:-:S06]  /*1680*/  VIADD R0, R0, 0xffffffe ;  /* 0x0ffffffe00007836 */ /* 0x002fcc0000000000 */
[----:B------:R-:W1:Y:S02]  /*1690*/  F2I.FTZ.U32.TRUNC.NTZ R0, R0 ;  /* 0x0000000000007305 */ /* 0x000e64000021f000 */
[----:B-1----:R-:W-:Y:S02]  /*16a0*/  R2UR UR5, R0 ;  /* 0x00000000000572ca */ /* 0x002fe400000e0000 */
[----:B------:R-:W-:Y:S01]  /*16b0*/  IABS R0, R3 ;  /* 0x0000000300007213 */ /* 0x000fe20000000000 */
[----:B------:R-:W-:-:S03]  /*16c0*/  IMAD.U32 R3, RZ, RZ, UR22 ;  /* 0x00000016ff037e24 */ /* 0x000fc6000f8e00ff */
[----:B------:R-:W-:Y:S01]  /*16d0*/  R2UR UR8, R0 ;  /* 0x00000000000872ca */ /* 0x000fe200000e0000 */
[----:B------:R-:W-:Y:S01]  /*16e0*/  IMAD.MOV R0, RZ, RZ, -R4 ;  /* 0x000000ffff007224 */ /* 0x000fe200078e0a04 */
[----:B------:R-:W-:-:S04]  /*16f0*/  IABS R3, R3 ;  /* 0x0000000300037213 */ /* 0x000fc80000000000 */
[----:B------:R-:W-:Y:S01]  /*1700*/  R2UR UR9, R3 ;  /* 0x00000000030972ca */ /* 0x000fe200000e0000 */
[----:B------:R-:W-:-:S04]  /*1710*/  UIADD3 UR4, UPT, UPT, URZ, -UR5, URZ ;  /* 0x80000005ff047290 */ /* 0x000fc8000fffe0ff */
[----:B------:R-:W-:Y:S02]  /*1720*/  UIMAD UR7, UR4, UR6, URZ ;  /* 0x00000006040772a4 */ /* 0x000fe4000f8e02ff */
[----:B------:R-:W1:Y:S01]  /*1730*/  I2F.RP R3, UR8 ;  /* 0x0000000800037d06 */ /* 0x000e620008209400 */
[----:B------:R-:W-:Y:S02]  /*1740*/  UMOV UR4, URZ ;  /* 0x000000ff00047c82 */ /* 0x000fe40008000000 */
[----:B------:R-:W-:Y:S02]  /*1750*/  UIMAD.WIDE.U32 UR4, UR5, UR7, UR4 ;  /* 0x00000007050472a5 */ /* 0x000fe4000f8e0004 */
[----:B------:R-:W-:-:S05]  /*1760*/  R2UR UR7, R0 ;  /* 0x00000000000772ca */ /* 0x000fca00000e0000 */
[----:B------:R-:W-:Y:S02]  /*1770*/  UMOV UR4, UR5 ;  /* 0x0000000500047c82 */ /* 0x000fe40008000000 */
[----:B------:R-:W-:Y:S01]  /*1780*/  UIMAD.WIDE.U32 UR4, UR4, UR9, URZ ;  /* 0x00000009040472a5 */ /* 0x000fe2000f8e00ff */
[----:B-1----:R-:W1:Y:S06]  /*1790*/  MUFU.RCP R0, R3 ;  /* 0x0000000300007308 */ /* 0x002e6c0000001000 */
[----:B------:R-:W-:Y:S02]  /*17a0*/  UMOV UR4, UR5 ;  /* 0x0000000500047c82 */ /* 0x000fe40008000000 */
[----:B------:R-:W-:-:S04]  /*17b0*/  UIMAD UR5, UR4, UR7, UR9 ;  /* 0x00000007040572a4 */ /* 0x000fc8000f8e0209 */
[----:B------:R-:W-:Y:S01]  /*17c0*/  UISETP.GT.U32.AND UP0, UPT, UR6, UR5, UPT ;  /* 0x000000050600728c */ /* 0x000fe2000bf04070 */
[----:B-1----:R-:W-:-:S10]  /*17d0*/  VIADD R0, R0, 0xffffffe ;  /* 0x0ffffffe00007836 */ /* 0x002fd40000000000 */
[----:B------:R-:W-:Y:S01]  /*17e0*/  @!UP0 UIADD3 UR5, UPT, UPT, UR5, -UR6, URZ ;  /* 0x8000000605058290 */ /* 0x000fe2000fffe0ff */
[----:B------:R-:W1:Y:S01]  /*17f0*/  F2I.FTZ.U32.TRUNC.NTZ R0, R0 ;  /* 0x0000000000007305 */ /* 0x000e62000021f000 */
[----:B------:R-:W-:Y:S02]  /*1800*/  @!UP0 UIADD3 UR4, UPT, UPT, UR4, 0x1, URZ ;  /* 0x0000000104048890 */ /* 0x000fe4000fffe0ff */
[----:B------:R-:W-:Y:S02]  /*1810*/  UISETP.GE.U32.AND UP1, UPT, UR5, UR6, UPT ;  /* 0x000000060500728c */ /* 0x000fe4000bf26070 */
[----:B------:R-:W-:-:S04]  /*1820*/  ULOP3.LUT UR5, UR22, UR54, URZ, 0x3c, !UPT ;  /* 0x0000003616057292 */ /* 0x000fc8000f8e3cff */
[----:B------:R-:W-:-:S05]  /*1830*/  UISETP.GE.AND UP0, UPT, UR5, URZ, UPT ;  /* 0x000000ff0500728c */ /* 0x000fca000bf06270 */
[----:B------:R-:W-:Y:S01]  /*1840*/  @UP1 UIADD3 UR4, UPT, UPT, UR4, 0x1, URZ ;  /* 0x0000000104041890 */ /* 0x000fe2000fffe0ff */
[----:B-1----:R-:W-:Y:S01]  /*1850*/  R2UR UR5, R0 ;  /* 0x00000000000572ca */ /* 0x002fe200000e0000 */
[----:B------:R-:W-:Y:S01]  /*1860*/  UISETP.NE.AND UP1, UPT, UR54, URZ, UPT ;  /* 0x000000ff3600728c */ /* 0x000fe2000bf25270 */
[----:B--2---:R-:W-:-:S04]  /*1870*/  IMAD.U32 R0, RZ, RZ, UR45 ;  /* 0x0000002dff007e24 */ /* 0x004fc8000f8e00ff */
[----:B------:R-:W-:Y:S01]  /*1880*/  UMOV UR7, UR4 ;  /* 0x0000000400077c82 */ /* 0x000fe20008000000 */
[----:B------:R-:W-:Y:S01]  /*1890*/  IABS R0, R0 ;  /* 0x0000000000007213 */ /* 0x000fe20000000000 */
[----:B------:R-:W-:-:S03]  /*18a0*/  @!UP0 UIADD3 UR7, UPT, UPT, -UR7, URZ, URZ ;  /* 0x000000ff07078290 */ /* 0x000fc6000fffe1ff */
[----:B------:R-:W-:Y:S01]  /*18b0*/  R2UR UR9, R0 ;  /* 0x00000000000972ca */ /* 0x000fe200000e0000 */
[----:B------:R-:W-:Y:S02]  /*18c0*/  @!UP1 ULOP3.LUT UR7, URZ, UR54, URZ, 0x33, !UPT ;  /* 0x00000036ff079292 */ /* 0x000fe4000f8e33ff */
[----:B------:R-:W-:-:S04]  /*18d0*/  UIADD3 UR4, UPT, UPT, URZ, -UR5, URZ ;  /* 0x80000005ff047290 */ /* 0x000fc8000fffe0ff */
[----:B------:R-:W-:Y:S01]  /*18e0*/  IMAD.U32 R3, RZ, RZ, UR7 ;  /* 0x00000007ff037e24 */ /* 0x000fe2000f8e00ff */
[----:B------:R-:W-:-:S03]  /*18f0*/  UIMAD UR6, UR4, UR8, URZ ;  /* 0x00000008040672a4 */ /* 0x000fc6000f8e02ff */
[----:B------:R-:W-:Y:S01]  /*1900*/  UMOV UR4, URZ ;  /* 0x000000ff00047c82 */ /* 0x000fe20008000000 */
[----:B------:R-:W-:Y:S01]  /*1910*/  IABS R3, R3 ;  /* 0x0000000300037213 */ /* 0x000fe20000000000 */
[----:B------:R-:W-:Y:S01]  /*1920*/  UIMAD.WIDE.U32 UR4, UR5, UR6, UR4 ;  /* 0x00000006050472a5 */ /* 0x000fe2000f8e0004 */
[----:B------:R-:W1:Y:S02]  /*1930*/  I2F.RP R0, UR9 ;  /* 0x0000000900007d06 */ /* 0x000e640008209400 */
[----:B------:R-:W-:Y:S01]  /*1940*/  R2UR UR10, R3 ;  /* 0x00000000030a72ca */ /* 0x000fe200000e0000 */
[----:B------:R-:W-:-:S03]  /*1950*/  IMAD.U32 R3, RZ, RZ, UR29 ;  /* 0x0000001dff037e24 */ /* 0x000fc6000f8e00ff */
[----:B------:R-:W-:Y:S02]  /*1960*/  UMOV UR4, UR5 ;  /* 0x0000000500047c82 */ /* 0x000fe40008000000 */
[----:B------:R-:W-:-:S07]  /*1970*/  SHF.L.U32 R3, R3, 0x1f, RZ ;  /* 0x0000001f03037819 */ /* 0x000fce00000006ff */
[----:B------:R-:W-:Y:S01]  /*1980*/  UIMAD.WIDE.U32 UR4, UR4, UR10, URZ ;  /* 0x0000000a040472a5 */ /* 0x000fe2000f8e00ff */
[----:B-1----:R-:W1:Y:S06]  /*1990*/  MUFU.RCP R0, R0 ;  /* 0x0000000000007308 */ /* 0x002e6c0000001000 */
[----:B------:R-:W-:Y:S02]  /*19a0*/  UMOV UR4, UR5 ;  /* 0x0000000500047c82 */ /* 0x000fe40008000000 */
[----:B------:R-:W-:-:S04]  /*19b0*/  UIADD3 UR5, UPT, UPT, -UR4, URZ, URZ ;  /* 0x000000ff04057290 */ /* 0x000fc8000fffe1ff */
[----:B------:R-:W-:-:S04]  /*19c0*/  UIMAD UR5, UR8, UR5, UR10 ;  /* 0x00000005080572a4 */ /* 0x000fc8000f8e020a */
[----:B------:R-:W-:Y:S01]  /*19d0*/  UISETP.GT.U32.AND UP0, UPT, UR8, UR5, UPT ;  /* 0x000000050800728c */ /* 0x000fe2000bf04070 */
[----:B-1----:R-:W-:-:S06]  /*19e0*/  VIADD R0, R0, 0xffffffe ;  /* 0x0ffffffe00007836 */ /* 0x002fcc0000000000 */
[----:B------:R-:W1:Y:S04]  /*19f0*/  F2I.FTZ.U32.TRUNC.NTZ R0, R0 ;  /* 0x0000000000007305 */ /* 0x000e68000021f000 */
[----:B------:R-:W-:Y:S02]  /*1a00*/  @!UP0 UIADD3 UR5, UPT, UPT, UR5, -UR8, URZ ;  /* 0x8000000805058290 */ /* 0x000fe4000fffe0ff */
[----:B------:R-:W-:Y:S02]  /*1a10*/  @!UP0 UIADD3 UR4, UPT, UPT, UR4, 0x1, URZ ;  /* 0x0000000104048890 */ /* 0x000fe4000fffe0ff */
[----:B------:R-:W-:Y:S01]  /*1a20*/  UISETP.GE.U32.AND UP1, UPT, UR5, UR8, UPT ;  /* 0x000000080500728c */ /* 0x000fe2000bf26070 */
[----:B------:R-:W2:Y:S01]  /*1a30*/  S2UR UR8, SR_CgaCtaId ;  /* 0x00000000000879c3 */ /* 0x000ea20000008800 */
[----:B------:R-:W-:-:S04]  /*1a40*/  ULOP3.LUT UR5, UR7, UR53, URZ, 0x3c, !UPT ;  /* 0x0000003507057292 */ /* 0x000fc8000f8e3cff */
[----:B------:R-:W-:-:S03]  /*1a50*/  UISETP.GE.AND UP0, UPT, UR5, URZ, UPT ;  /* 0x000000ff0500728c */ /* 0x000fc6000bf06270 */
[----:B-1----:R-:W-:Y:S02]  /*1a60*/  R2UR UR5, R0 ;  /* 0x00000000000572ca */ /* 0x002fe400000e0000 */
[----:B------:R-:W-:Y:S02]  /*1a70*/  @UP1 UIADD3 UR4, UPT, UPT, UR4, 0x1, URZ ;  /* 0x0000000104041890 */ /* 0x000fe4000fffe0ff */
[----:B------:R-:W-:-:S05]  /*1a80*/  UISETP.NE.AND UP1, UPT, UR53, URZ, UPT ;  /* 0x000000ff3500728c */ /* 0x000fca000bf25270 */
[----:B------:R-:W-:Y:S02]  /*1a90*/  UMOV UR6, UR4 ;  /* 0x0000000400067c82 */ /* 0x000fe40008000000 */
[----:B------:R-:W-:Y:S02]  /*1aa0*/  @!UP0 UIADD3 UR6, UPT, UPT, -UR6, URZ, URZ ;  /* 0x000000ff06068290 */ /* 0x000fe4000fffe1ff */
[----:B------:R-:W-:Y:S02]  /*1ab0*/  UIADD3 UR4, UPT, UPT, URZ, -UR5, URZ ;  /* 0x80000005ff047290 */ /* 0x000fe4000fffe0ff */
[----:B------:R-:W-:Y:S02]  /*1ac0*/  @!UP1 ULOP3.LUT UR6, URZ, UR53, URZ, 0x33, !UPT ;  /* 0x00000035ff069292 */ /* 0x000fe4000f8e33ff */
[----:B--2---:R-:W-:-:S04]  /*1ad0*/  ULEA UR44, UR8, UR44, 0x18 ;  /* 0x0000002c082c7291 */ /* 0x004fc8000f8ec0ff */
[----:B------:R-:W-:Y:S01]  /*1ae0*/  ULEA UR8, UR38, UR44, 0x3 ;  /* 0x0000002c26087291 */ /* 0x000fe2000f8e18ff */
[----:B------:R-:W-:-:S05]  /*1af0*/  IMAD.U32 R0, RZ, RZ, UR6 ;  /* 0x00000006ff007e24 */ /* 0x000fca000f8e00ff */
[----:B------:R-:W-:-:S03]  /*1b00*/  IABS R0, R0 ;  /* 0x0000000000007213 */ /* 0x000fc60000000000 */
[----:B------:R1:W2:Y:S01]  /*1b10*/  SYNCS.PHASECHK.TRANS64.TRYWAIT P0, [UR8+0x68], R3 ;  /* 0x00006803ff0075a7 */ /* 0x0002a20008001108 */
[----:B------:R-:W-:Y:S01]  /*1b20*/  R2UR UR10, R0 ;  /* 0x00000000000a72ca */ /* 0x000fe200000e0000 */
[----:B------:R-:W-:-:S03]  /*1b30*/  UIMAD UR8, UR4, UR9, URZ ;  /* 0x00000009040872a4 */ /* 0x000fc6000f8e02ff */
[----:B------:R-:W-:Y:S02]  /*1b40*/  UMOV UR4, URZ ;  /* 0x000000ff00047c82 */ /* 0x000fe40008000000 */
[----:B------:R-:W-:Y:S02]  /*1b50*/  UIMAD.WIDE.U32 UR4, UR5, UR8, UR4 ;  /* 0x00000008050472a5 */ /* 0x000fe4000f8e0004 */
[----:B------:R-:W-:-:S04]  /*1b60*/  UIADD3 UR8, UPT, UPT, -UR6, URZ, URZ ;  /* 0x000000ff06087290 */ /* 0x000fc8000fffe1ff */
[----:B------:R-:W-:Y:S01]  /*1b70*/  UIMAD UR53, UR53, UR8, UR7 ;  /* 0x00000008353572a4 */ /* 0x000fe2000f8e0207 */
[----:B------:R-:W-:Y:S02]  /*1b80*/  UMOV UR4, UR5 ;  /* 0x0000000500047c82 */ /* 0x000fe40008000000 */
[----:B------:R-:W-:-:S07]  /*1b90*/  UIMAD.WIDE.U32 UR4, UR4, UR10, URZ ;  /* 0x0000000a040472a5 */ /* 0x000fce000f8e00ff */
[----:B------:R-:W-:Y:S02]  /*1ba0*/  UMOV UR4, UR5 ;  /* 0x0000000500047c82 */ /* 0x000fe40008000000 */
[----:B------:R-:W-:-:S04]  /*1bb0*/  UIADD3 UR5, UPT, UPT, -UR4, URZ, URZ ;  /* 0x000000ff04057290 */ /* 0x000fc8000fffe1ff */
[----:B------:R-:W-:-:S04]  /*1bc0*/  UIMAD UR5, UR9, UR5, UR10 ;  /* 0x00000005090572a4 */ /* 0x000fc8000f8e020a */
[----:B------:R-:W-:-:S11]  /*1bd0*/  UISETP.GT.U32.AND UP0, UPT, UR9, UR5, UPT ;  /* 0x000000050900728c */ /* 0x000fd6000bf04070 */
[----:B------:R-:W-:Y:S02]  /*1be0*/  @!UP0 UIADD3 UR5, UPT, UPT, UR5, -UR9, URZ ;  /* 0x8000000905058290 */ /* 0x000fe4000fffe0ff */
[----:B------:R-:W-:Y:S02]  /*1bf0*/  @!UP0 UIADD3 UR4, UPT, UPT, UR4, 0x1, URZ ;  /* 0x0000000104048890 */ /* 0x000fe4000fffe0ff */
[----:B------:R-:W-:Y:S02]  /*1c00*/  UISETP.GE.U32.AND UP1, UPT, UR5, UR9, UPT ;  /* 0x000000090500728c */ /* 0x000fe4000bf26070 */
[----:B------:R-:W-:-:S04]  /*1c10*/  ULOP3.LUT UR5, UR6, UR45, URZ, 0x3c, !UPT ;  /* 0x0000002d06057292 */ /* 0x000fc8000f8e3cff */
[----:B------:R-:W-:-:S05]  /*1c20*/  UISETP.GE.AND UP0, UPT, UR5, URZ, UPT ;  /* 0x000000ff0500728c */ /* 0x000fca000bf06270 */
[----:B------:R-:W-:Y:S02]  /*1c30*/  @UP1 UIADD3 UR4, UPT, UPT, UR4, 0x1, URZ ;  /* 0x0000000104041890 */ /* 0x000fe4000fffe0ff */
[----:B------:R-:W-:-:S05]  /*1c40*/  UISETP.NE.AND UP1, UPT, UR45, URZ, UPT ;  /* 0x000000ff2d00728c */ /* 0x000fca000bf25270 */
[----:B------:R-:W-:Y:S01]  /*1c50*/  UMOV UR37, UR4 ;  /* 0x0000000400257c82 */ /* 0x000fe20008000000 */
[----:B------:R-:W-:Y:S02]  /*1c60*/  UIADD3 UR4, UPT, UPT, -UR7, URZ, URZ ;  /* 0x000000ff07047290 */ /* 0x000fe4000fffe1ff */
[----:B------:R-:W-:Y:S02]  /*1c70*/  @!UP0 UIADD3 UR37, UPT, UPT, -UR37, URZ, URZ ;  /* 0x000000ff25258290 */ /* 0x000fe4000fffe1ff */
[----:B------:R-:W-:Y:S02]  /*1c80*/  UISETP.GE.U32.AND UP0, UPT, UR60, 0x7f, UPT ;  /* 0x0000007f3c00788c */ /* 0x000fe4000bf06070 */
[----:B------:R-:W-:Y:S02]  /*1c90*/  @!UP1 ULOP3.LUT UR37, URZ, UR45, URZ, 0x33, !UPT ;  /* 0x0000002dff259292 */ /* 0x000fe4000f8e33ff */
[----:B------:R-:W-:Y:S02]  /*1ca0*/  UIMAD UR4, UR54, UR4, UR22 ;  /* 0x00000004360472a4 */ /* 0x000fe4000f8e0216 */
[----:B------:R-:W-:-:S02]  /*1cb0*/  UIADD3 UR5, UPT, UPT, -UR37, URZ, URZ ;  /* 0x000000ff25057290 */ /* 0x000fc4000fffe1ff */
[----:B------:R-:W-:Y:S02]  /*1cc0*/  USHF.L.U32 UR10, UR4, 0x6, URZ ;  /* 0x00000006040a7899 */ /* 0x000fe400080006ff */
[----:B------:R-:W-:Y:S01]  /*1cd0*/  UIMAD UR45, UR45, UR5, UR6 ;  /* 0x000000052d2d72a4 */ /* 0x000fe2000f8e0206 */
[----:B-1----:R-:W-:Y:S11]  /*1ce0*/  BRA.U !UP0, `(.L_x_18) ;  /* 0x0000000508547547 */ /* 0x002ff6000b800000 */
[----:B------:R-:W1:Y:S01]  /*1cf0*/  LDCU.64 UR8, c[0x0][0x5c0] ;  /* 0x0000b800ff0877ac */ /* 0x000e620008000a00 */
[----:B------:R-:W1:Y:S01]  /*1d00*/  LDCU.64 UR34, c[0x0][0x5f8] ;  /* 0x0000bf00ff2277ac */ /* 0x000e620008000a00 */
[----:B------:R-:W3:Y:S01]  /*1d10*/  LDCU UR12, c[0x0][0x5c8] ;  /* 0x0000b900ff0c77ac */ /* 0x000ee20008000800 */
[----:B------:R-:W3:Y:S01]  /*1d20*/  LDCU UR11, c[0x0][0x600] ;  /* 0x0000c000ff0b77ac */ /* 0x000ee20008000800 */
[----:B------:R-:W4:Y:S01]  /*1d30*/  LDCU UR24, c[0x0][0x5a8] ;  /* 0x0000b500ff1877ac */ /* 0x000f220008000800 */
[----:B------:R-:W2:Y:S01]  /*1d40*/  LDCU UR23, c[0x0][0x59c] ;  /* 0x0000b380ff1777ac */ /* 0x000ea20008000800 */
[----:B-1----:R-:W-:Y:S01]  /*1d50*/  UIMAD UR36, UR53, UR8, UR34 ;  /* 0x00000008352472a4 */ /* 0x002fe2000f8e0222 */
[----:B------:R-:W1:Y:S01]  /*1d60*/  LDCU UR22, c[0x0][0x590] ;  /* 0x0000b200ff1677ac */ /* 0x000e620008000800 */
[----:B---3--:R-:W-:Y:S01]  /*1d70*/  UIMAD UR34, UR37, UR12, UR11 ;  /* 0x0000000c252272a4 */ /* 0x008fe2000f8e020b */
[----:B------:R-:W3:Y:S01]  /*1d80*/  LDCU UR28, c[0x0][0x594] ;  /* 0x0000b280ff1c77ac */ /* 0x000ee20008000800 */
[----:B------:R-:W1:Y:S01]  /*1d90*/  LDCU UR27, c[0x0][0x598] ;  /* 0x0000b300ff1b77ac */ /* 0x000e620008000800 */
[----:B------:R-:W1:Y:S01]  /*1da0*/  LDCU UR26, c[0x0][0x5ac] ;  /* 0x0000b580ff1a77ac */ /* 0x000e620008000800 */
[----:B------:R-:W1:Y:S01]  /*1db0*/  LDCU UR25, c[0x0][0x5b0] ;  /* 0x0000b600ff1977ac */ /* 0x000e620008000800 */
[----:B------:R-:W1:Y:S01]  /*1dc0*/  LDCU UR5, c[0x0][0x5cc] ;  /* 0x0000b980ff0577ac */ /* 0x000e620008000800 */
[----:B------:R-:W1:Y:S01]  /*1dd0*/  LDCU UR4, c[0x0][0x5ec] ;  /* 0x0000bd80ff0477ac */ /* 0x000e620008000800 */
[----:B------:R-:W1:Y:S01]  /*1de0*/  LDCU.64 UR20, c[0x0][0x5a0] ;  /* 0x0000b400ff1477ac */ /* 0x000e620008000a00 */
[----:B------:R-:W1:Y:S01]  /*1df0*/  LDCU.64 UR16, c[0x0][0x5d0] ;  /* 0x0000ba00ff1077ac */ /* 0x000e620008000a00 */
[----:B------:R-:W1:Y:S01]  /*1e00*/  LDCU.64 UR6, c[0x0][0x5f0] ;  /* 0x0000be00ff0677ac */ /* 0x000e620008000a00 */
[----:B------:R-:W-:Y:S01]  /*1e10*/  UIMAD UR35, UR45, UR9, UR35 ;  /* 0x000000092d2372a4 */ /* 0x000fe2000f8e0223 */
[----:B------:R-:W-:Y:S01]  /*1e20*/  UMOV UR18, URZ ;  /* 0x000000ff00127c82 */ /* 0x000fe20008000000 */
[----:B--2-4-:R-:W-:-:S10]  /*1e30*/  UMOV UR11, UR38 ;  /* 0x00000026000b7c82 */ /* 0x014fd40008000000 */
.L_x_23:
[----:B----4-:R-:W-:Y:S01]  /*1e40*/  @!P2 MOV R3, 0x4000 ;  /* 0x000040000003a802 */ /* 0x010fe20000000f00 */
[----:B------:R-:W-:Y:S01]  /*1e50*/  ULEA UR41, UR11, UR44, 0x3 ;  /* 0x0000002c0b297291 */ /* 0x000fe2000f8e18ff */
[----:B--2---:R-:W-:Y:S11]  /*1e60*/  @P0 BRA `(.L_x_19) ;  /* 0x0000000000100947 */ /* 0x004ff60003800000 */
[----:B------:R-:W-:Y:S04]  /*1e70*/  MOV R4, UR29 ;  /* 0x0000001d00047c02 */ /* 0x000fe80008000f00 */
[----:B------:R-:W-:Y:S04]  /*1e80*/  SHF.L.U32 R4, R4, 0x1f, RZ ;  /* 0x0000001f04047819 */ /* 0x000fe800000006ff */
[----:B------:R-:W2:Y:S02]  /*1e90*/  SYNCS.PHASECHK.TRANS64.TRYWAIT P0, [UR41+0x68], R4 ;  /* 0x00006804ff0075a7 */ /* 0x000ea40008001129 */
[----:B--2---:R-:W-:Y:S05]  /*1ea0*/  @!P0 BRA `(.L_x_20) ;  /* 0x0000006c00108947 */ /* 0x004fea0003800000 */
.L_x_19:
[----:B------:R4:W-:Y:S01]  /*1eb0*/  @!P2 SYNCS.ARRIVE.TRANS64 RZ, [UR41], R3 ;  /* 0x00000003ffffa9a7 */ /* 0x0009e20008000029 */
[----:B------:R-:W-:Y:S04]  /*1ec0*/  BSSY.RECONVERGENT B0, `(.L_x_21) ;  /* 0x0000003000007945 */ /* 0x000fe80003800200 */
[----:B------:R-:W-:Y:S05]  /*1ed0*/  @P3 BRA `(.L_x_22) ;  /* 0x0000000000043947 */ /* 0x000fea0003800000 */
[----:B-1-3--:R-:W-:Y:S05]  /*1ee0*/  BPT.TRAP 0x1 ;  /* 0x000000040000795c */ /* 0x00afea0000300000 */
.L_x_22:
[----:B-1-3--:R-:W-:Y:S05]  /*1ef0*/  BSYNC.RECONVERGENT B0 ;  /* 0x0000000000007941 */ /* 0x00afea0003800200 */
.L_x_21:
[----:B------:R-:W-:Y:S02]  /*1f00*/  UIADD3 UR8, UPT, UPT, UR11, 0x1, URZ ;  /* 0x000000010b087890 */ /* 0x000fe4000fffe0ff */
[----:B------:R-:W-:Y:S02]  /*1f10*/  USHF.L.U32 UR43, UR18, 0x6, URZ ;  /* 0x00000006122b7899 */ /* 0x000fe400080006ff */
[----:B------:R-:W-:Y:S02]  /*1f20*/  UISETP.NE.AND UP0, UPT, UR8, 0xd, UPT ;  /* 0x0000000d0800788c */ /* 0x000fe4000bf05270 */
[----:B------:R-:W-:Y:S02]  /*1f30*/  UISETP.NE.AND UP2, UPT, UR24, 0x1, UPT ;  /* 0x000000011800788c */ /* 0x000fe4000bf45270 */
[----:B------:R-:W-:Y:S02]  /*1f40*/  USEL UR9, URZ, 0x1, UP0 ;  /* 0x00000001ff097887 */ /* 0x000fe40008000000 */
[----:B------:R-:W-:Y:S02]  /*1f50*/  USEL UR38, UR8, URZ, UP0 ;  /* 0x000000ff08267287 */ /* 0x000fe40008000000 */
[----:B------:R-:W-:Y:S02]  /*1f60*/  ULOP3.LUT UR29, UR29, UR9, URZ, 0x3c, !UPT ;  /* 0x000000091d1d7292 */ /* 0x000fe4000f8e3cff */
[----:B------:R-:W-:Y:S02]  /*1f70*/  ULEA UR8, UR38, UR44, 0x3 ;  /* 0x0000002c26087291 */ /* 0x000fe4000f8e18ff */
[----:B------:R-:W-:Y:S02]  /*1f80*/  UISETP.NE.AND UP0, UPT, UR22, 0x1, UPT ;  /* 0x000000011600788c */ /* 0x000fe4000bf05270 */
[----:B------:R-:W-:Y:S01]  /*1f90*/  UIADD3 UR32, UP1, UPT, UR48, 0x80, URZ ;  /* 0x0000008030207890 */ /* 0x000fe2000ff3e0ff */
[----:B--2---:R-:W-:Y:S01]  /*1fa0*/  MOV R0, UR29 ;  /* 0x0000001d00007c02 */ /* 0x004fe20008000f00 */
[----:B------:R-:W-:Y:S02]  /*1fb0*/  UIADD3 UR18, UPT, UPT, UR18, 0x1, URZ ;  /* 0x0000000112127890 */ /* 0x000fe4000fffe0ff */
[----:B------:R-:W-:Y:S01]  /*1fc0*/  UIADD3.X UR33, UPT, UPT, URZ, UR49, URZ, UP1, !UPT ;  /* 0x00000031ff217290 */ /* 0x000fe20008ffe4ff */
[----:B------:R-:W-:Y:S01]  /*1fd0*/  SHF.L.U32 R0, R0, 0x1f, RZ ;  /* 0x0000001f00007819 */ /* 0x000fe200000006ff */
[----:B------:R-:W-:Y:S01]  /*1fe0*/  UMOV UR50, 0x0 ;  /* 0x0000000000327882 */ /* 0x000fe20000000000 */
[----:B------:R-:W-:Y:S02]  /*1ff0*/  UMOV UR51, 0x10000000 ;  /* 0x1000000000337882 */ /* 0x000fe40000000000 */
[----:B------:R1:W2:Y:S01]  /*2000*/  SYNCS.PHASECHK.TRANS64.TRYWAIT P0, [UR8+0x68], R0 ;  /* 0x00006800ff0075a7 */ /* 0x0002a20008001108 */
[----:B------:R-:W-:Y:S02]  /*2010*/  UIMAD.WIDE.U32 UR8, UR43, UR28, URZ ;  /* 0x0000001c2b0872a5 */ /* 0x000fe4000f8e00ff */
[----:B------:R-:W-:Y:S02]  /*2020*/  ULEA UR8, UR11, UR44, 0xd ;  /* 0x0000002c0b087291 */ /* 0x000fe4000f8e68ff */
[----:B------:R-:W-:Y:S02]  /*2030*/  USHF.R.U32.HI UR9, URZ, UR27, UR9 ;  /* 0x0000001bff097299 */ /* 0x000fe40008011609 */
[----:B------:R-:W-:Y:S02]  /*2040*/  UIADD3 UR40, UPT, UPT, UR8, 0x3400, URZ ;  /* 0x0000340008287890 */ /* 0x000fe4000fffe0ff */
[----:B------:R-:W-:Y:S02]  /*2050*/  USEL UR9, UR43, UR9, !UP0 ;  /* 0x000000092b097287 */ /* 0x000fe4000c000000 */
[----:B------:R-:W-:Y:S02]  /*2060*/  UISETP.NE.AND UP0, UPT, UR23, 0x1, UPT ;  /* 0x000000011700788c */ /* 0x000fe4000bf05270 */
[----:B------:R-:W-:Y:S02]  /*2070*/  UIMAD.WIDE.U32 UR12, UR9, UR20, URZ ;  /* 0x00000014090c72a5 */ /* 0x000fe4000f8e00ff */
[----:B------:R-:W-:Y:S01]  /*2080*/  ULEA UR12, UR35, UR36, 0x5 ;  /* 0x00000024230c7291 */ /* 0x000fe2000f8e28ff */
[----:B------:R-:W-:Y:S01]  /*2090*/  UTMALDG.2D [UR40], [UR32], desc[UR50] ;  /* 0x00003228200075b4 */ /* 0x000fe20008009000 */
[----:B------:R-:W-:Y:S02]  /*20a0*/  USHF.R.U32.HI UR13, URZ, UR21, UR13 ;  /* 0x00000015ff0d7299 */ /* 0x000fe4000801160d */
[----:B------:R-:W-:Y:S02]  /*20b0*/  ULEA UR19, UR34, UR12, 0xa ;  /* 0x0000000c22137291 */ /* 0x000fe4000f8e50ff */
[----:B------:R-:W-:Y:S02]  /*20c0*/  USEL UR13, UR9, UR13, !UP0 ;  /* 0x0000000d090d7287 */ /* 0x000fe4000c000000 */
[----:B------:R-:W-:Y:S02]  /*20d0*/  UIADD3 UR12, UPT, UPT, -UR9, URZ, URZ ;  /* 0x000000ff090c7290 */ /* 0x000fe4000fffe1ff */
[----:B------:R-:W-:Y:S02]  /*20e0*/  UIMAD.WIDE.U32 UR14, UR13, UR26, URZ ;  /* 0x0000001a0d0e72a5 */ /* 0x000fe4000f8e00ff */
[----:B------:R-:W-:Y:S02]  /*20f0*/  UIMAD UR12, UR22, UR12, UR43 ;  /* 0x0000000c160c72a4 */ /* 0x000fe4000f8e022b */
[----:B------:R-:W-:Y:S02]  /*2100*/  UIADD3 UR30, UP0, UPT, UR48, 0x180, URZ ;  /* 0x00000180301e7890 */ /* 0x000fe4000ff1e0ff */
[----:B------:R-:W-:Y:S02]  /*2110*/  UIADD3 UR8, UPT, UPT, UR8, 0x1d400, URZ ;  /* 0x0001d40008087890 */ /* 0x000fe4000fffe0ff */
[----:B------:R-:W-:Y:S02]  /*2120*/  UIADD3.X UR31, UPT, UPT, URZ, UR49, URZ, UP0, !UPT ;  /* 0x00000031ff1f7290 */ /* 0x000fe400087fe4ff */
[----:B------:R-:W-:Y:S01]  /*2130*/  UISETP.NE.AND UP0, UPT, UR18, UR46, UPT ;  /* 0x0000002e1200728c */ /* 0x000fe2000bf05270 */
[----:B------:R-:W-:Y:S02]  /*2140*/  UMOV UR14, UR15 ;  /* 0x0000000f000e7c82 */ /* 0x000fe40008000000 */
[----:B------:R-:W-:Y:S04]  /*2150*/  USHF.R.U32.HI UR11, URZ, UR25, UR14 ;  /* 0x00000019ff0b7299 */ /* 0x000fe8000801160e */
[----:B------:R-:W-:Y:S02]  /*2160*/  USEL UR14, UR13, UR11, !UP2 ;  /* 0x0000000b0d0e7287 */ /* 0x000fe4000d000000 */
[----:B------:R-:W-:Y:S02]  /*2170*/  UIADD3 UR11, UPT, UPT, -UR13, URZ, URZ ;  /* 0x000000ff0d0b7290 */ /* 0x000fe4000fffe1ff */
[----:B------:R-:W-:Y:S02]  /*2180*/  UIADD3 UR15, UPT, UPT, -UR14, URZ, URZ ;  /* 0x000000ff0e0f7290 */ /* 0x000fe4000fffe1ff */
[----:B------:R-:W-:Y:S02]  /*2190*/  UIMAD UR9, UR23, UR11, UR9 ;  /* 0x0000000b170972a4 */ /* 0x000fe4000f8e0209 */
[----:B------:R-:W-:Y:S02]  /*21a0*/  UIMAD UR13, UR24, UR15, UR13 ;  /* 0x0000000f180d72a4 */ /* 0x000fe4000f8e020d */
[----:B------:R-:W-:Y:S02]  /*21b0*/  UIMAD UR11, UR12, UR5, UR4 ;  /* 0x000000050c0b72a4 */ /* 0x000fe4000f8e0204 */
[----:B------:R-:W-:Y:S02]  /*21c0*/  UIMAD UR12, UR9, UR16, UR6 ;  /* 0x00000010090c72a4 */ /* 0x000fe4000f8e0206 */
[----:B------:R-:W-:Y:S02]  /*21d0*/  UIMAD UR13, UR13, UR17, UR7 ;  /* 0x000000110d0d72a4 */ /* 0x000fe4000f8e0207 */
[----:B------:R-:W-:Y:S01]  /*21e0*/  UPRMT UR15, UR19, 0x5410, URZ ;  /* 0x00005410130f7896 */ /* 0x000fe200080000ff */
[----:B------:R-:W-:Y:S02]  /*21f0*/  UMOV UR9, UR41 ;  /* 0x0000002900097c82 */ /* 0x000fe40008000000 */
[----:B------:R-:W-:Y:S06]  /*2200*/  UMOV UR19, UR46 ;  /* 0x0000002e00137c82 */ /* 0x000fec0008000000 */
[----:B------:R3:W-:Y:S02]  /*2210*/  UTMALDG.5D.IM2COL [UR8], [UR30], UR15 ;  /* 0x000000081e0073b4 */ /* 0x0007e4000806000f */
[----:B---3--:R-:W-:Y:S01]  /*2220*/  UMOV UR11, UR38 ;  /* 0x00000026000b7c82 */ /* 0x008fe20008000000 */
[----:B-1----:R-:W-:Y:S05]  /*2230*/  BRA.U UP0, `(.L_x_23) ;  /* 0xfffffffd00007547 */ /* 0x002fea000b83ffff */
.L_x_18:
[----:B------:R-:W-:Y:S01]  /*2240*/  ULEA UR4, UR38, UR44, 0x3 ;  /* 0x0000002c26047291 */ /* 0x000fe2000f8e18ff */
[----:B------:R-:W-:Y:S01]  /*2250*/  MOV R0, UR29 ;  /* 0x0000001d00007c02 */ /* 0x000fe20008000f00 */
[----:B------:R-:W-:Y:S01]  /*2260*/  @!P1 SYNCS.ARRIVE.TRANS64.A1T0 RZ, [UR44+0x108], RZ ;  /* 0x000108ffffff99a7 */ /* 0x000fe2000810002c */
[----:B------:R-:W-:Y:S02]  /*2270*/  UISETP.GT.AND UP0, UPT, UR58, UR57, UPT ;  /* 0x000000393a00728c */ /* 0x000fe4000bf04270 */
[----:B------:R-:W-:-:S04]  /*2280*/  SHF.L.U32 R0, R0, 0x1f, RZ ;  /* 0x0000001f00007819 */ /* 0x000fc800000006ff */
[----:B--2---:R1:W2:Y:S03]  /*2290*/  SYNCS.PHASECHK.TRANS64.TRYWAIT P0, [UR4+0x68], R0 ;  /* 0x00006800ff0075a7 */ /* 0x0042a60008001104 */
[----:B------:R-:W-:Y:S05]  /*22a0*/  BRA.U !UP0, `(.L_x_24) ;  /* 0x0000000508547547 */ /* 0x000fea000b800000 */
[----:B------:R-:W3:Y:S01]  /*22b0*/  LDCU.64 UR8, c[0x0][0x5c0] ;  /* 0x0000b800ff0877ac */ /* 0x000ee20008000a00 */
[----:B------:R-:W3:Y:S01]  /*22c0*/  LDCU.64 UR40, c[0x0][0x5f8] ;  /* 0x0000bf00ff2877ac */ /* 0x000ee20008000a00 */
[----:B------:R-:W4:Y:S01]  /*22d0*/  LDCU UR12, c[0x0][0x5c8] ;  /* 0x0000b900ff0c77ac */ /* 0x000f220008000800 */
[----:B------:R-:W4:Y:S01]  /*22e0*/  LDCU UR11, c[0x0][0x600] ;  /* 0x0000c000ff0b77ac */ /* 0x000f220008000800 */
[----:B------:R-:W1:Y:S01]  /*22f0*/  LDCU UR23, c[0x0][0x5a8] ;  /* 0x0000b500ff1777ac */ /* 0x000e620008000800 */
[----:B------:R-:W1:Y:S01]  /*2300*/  LDCU UR22, c[0x0][0x59c] ;  /* 0x0000b380ff1677ac */ /* 0x000e620008000800 */
[----:B---3--:R-:W-:Y:S02]  /*2310*/  UIMAD UR43, UR53, UR8, UR40 ;  /* 0x00000008352b72a4 */ /* 0x008fe4000f8e0228 */
[----:B------:R-:W-:Y:S01]  /*2320*/  UIMAD UR41, UR45, UR9, UR41 ;  /* 0x000000092d2972a4 */ /* 0x000fe2000f8e0229 */
[----:B------:R-:W3:Y:S01]  /*2330*/  LDCU UR18, c[0x0][0x590] ;  /* 0x0000b200ff1277ac */ /* 0x000ee20008000800 */
[----:B----4-:R-:W-:Y:S01]  /*2340*/  UIMAD UR40, UR37, UR12, UR11 ;  /* 0x0000000c252872a4 */ /* 0x010fe2000f8e020b */
[----:B------:R-:W4:Y:S01]  /*2350*/  LDCU UR27, c[0x0][0x594] ;  /* 0x0000b280ff1b77ac */ /* 0x000f220008000800 */
        /* <DEDUP_REMOVED lines=8> */
[----:B------:R-:W-:Y:S01]  /*23e0*/  UIADD3 UR45, UPT, UPT, UR59, UR19, URZ ;  /* 0x000000133b2d7290 */ /* 0x000fe2000fffe0ff */
[----:B------:R-:W-:-:S11]  /*23f0*/  UMOV UR11, UR38 ;  /* 0x00000026000b7c82 */ /* 0x000fd60008000000 */
.L_x_29:
[----:B--2---:R-:W-:Y:S01]  /*2400*/  @!P2 MOV R3, 0x4000 ;  /* 0x000040000003a802 */ /* 0x004fe20000000f00 */
[----:B------:R-:W-:Y:S01]  /*2410*/  ULEA UR33, UR11, UR44, 0x3 ;  /* 0x0000002c0b217291 */ /* 0x000fe2000f8e18ff */
[----:B--23--:R-:W-:Y:S11]  /*2420*/  @P0 BRA `(.L_x_25) ;  /* 0x0000000000100947 */ /* 0x00cff60003800000 */
[----:B------:R-:W-:Y:S04]  /*2430*/  MOV R4, UR29 ;  /* 0x0000001d00047c02 */ /* 0x000fe80008000f00 */
[----:B------:R-:W-:Y:S04]  /*2440*/  SHF.L.U32 R4, R4, 0x1f, RZ ;  /* 0x0000001f04047819 */ /* 0x000fe800000006ff */
[----:B------:R-:W2:Y:S02]  /*2450*/  SYNCS.PHASECHK.TRANS64.TRYWAIT P0, [UR33+0x68], R4 ;  /* 0x00006804ff0075a7 */ /* 0x000ea40008001121 */
[----:B--2---:R-:W-:Y:S05]  /*2460*/  @!P0 BRA `(.L_x_26) ;  /* 0x0000006400b88947 */ /* 0x004fea0003800000 */
.L_x_25:
[----:B------:R2:W-:Y:S01]  /*2470*/  @!P2 SYNCS.ARRIVE.TRANS64 RZ, [UR33], R3 ;  /* 0x00000003ffffa9a7 */ /* 0x0005e20008000021 */
[----:B------:R-:W-:Y:S04]  /*2480*/  BSSY.RECONVERGENT B0, `(.L_x_27) ;  /* 0x0000003000007945 */ /* 0x000fe80003800200 */
[----:B------:R-:W-:Y:S05]  /*2490*/  @P3 BRA `(.L_x_28) ;  /* 0x0000000000043947 */ /* 0x000fea0003800000 */
[----:B-1-34-:R-:W-:Y:S05]  /*24a0*/  BPT.TRAP 0x1 ;  /* 0x000000040000795c */ /* 0x01afea0000300000 */
.L_x_28:
[----:B-1-34-:R-:W-:Y:S05]  /*24b0*/  BSYNC.RECONVERGENT B0 ;  /* 0x0000000000007941 */ /* 0x01afea0003800200 */
.L_x_27:
        /* <DEDUP_REMOVED lines=10> */
[----:B------:R-:W-:Y:S01]  /*2560*/  MOV R0, UR29 ;  /* 0x0000001d00007c02 */ /* 0x000fe20008000f00 */
[----:B------:R-:W-:Y:S02]  /*2570*/  ULEA UR28, UR41, UR43, 0x5 ;  /* 0x0000002b291c7291 */ /* 0x000fe4000f8e28ff */
[----:B------:R-:W-:Y:S01]  /*2580*/  UIADD3.X UR37, UPT, UPT, URZ, UR49, URZ, UP1, !UPT ;  /* 0x00000031ff257290 */ /* 0x000fe20008ffe4ff */
[----:B------:R-:W-:Y:S01]  /*2590*/  SHF.L.U32 R0, R0, 0x1f, RZ ;  /* 0x0000001f00007819 */ /* 0x000fe200000006ff */
[----:B------:R-:W-:Y:S02]  /*25a0*/  ULEA UR28, UR40, UR28, 0xa ;  /* 0x0000001c281c7291 */ /* 0x000fe4000f8e50ff */
[----:B------:R-:W-:Y:S01]  /*25b0*/  UIADD3 UR19, UPT, UPT, UR19, 0x1, URZ ;  /* 0x0000000113137890 */ /* 0x000fe2000fffe0ff */
[----:B------:R1:W3:Y:S01]  /*25c0*/  SYNCS.PHASECHK.TRANS64.TRYWAIT P0, [UR8+0x68], R0 ;  /* 0x00006800ff0075a7 */ /* 0x0002e20008001108 */
[----:B------:R-:W-:Y:S01]  /*25d0*/  UIMAD.WIDE.U32 UR8, UR35, UR27, URZ ;  /* 0x0000001b230872a5 */ /* 0x000fe2000f8e00ff */
[----:B------:R-:W-:Y:S01]  /*25e0*/  UMOV UR50, 0x0 ;  /* 0x0000000000327882 */ /* 0x000fe20000000000 */
[----:B------:R-:W-:Y:S02]  /*25f0*/  UMOV UR51, 0x10000000 ;  /* 0x1000000000337882 */ /* 0x000fe40000000000 */
[----:B------:R-:W-:Y:S01]  /*2600*/  USHF.R.U32.HI UR9, URZ, UR26, UR9 ;  /* 0x0000001aff097299 */ /* 0x000fe20008011609 */
[----:B------:R-:W-:Y:S03]  /*2610*/  UMOV UR34, UR42 ;  /* 0x0000002a00227c82 */ /* 0x000fe60008000000 */
[----:B------:R-:W-:Y:S02]  /*2620*/  USEL UR9, UR35, UR9, !UP0 ;  /* 0x0000000923097287 */ /* 0x000fe4000c000000 */
[----:B------:R-:W-:Y:S02]  /*2630*/  UISETP.NE.AND UP0, UPT, UR22, 0x1, UPT ;  /* 0x000000011600788c */ /* 0x000fe4000bf05270 */
[----:B------:R-:W-:Y:S02]  /*2640*/  UIMAD.WIDE.U32 UR12, UR9, UR20, URZ ;  /* 0x00000014090c72a5 */ /* 0x000fe4000f8e00ff */
[----:B------:R-:W-:Y:S02]  /*2650*/  ULEA UR12, UR11, UR44, 0xd ;  /* 0x0000002c0b0c7291 */ /* 0x000fe4000f8e68ff */
[----:B------:R-:W-:Y:S02]  /*2660*/  USHF.R.U32.HI UR13, URZ, UR21, UR13 ;  /* 0x00000015ff0d7299 */ /* 0x000fe4000801160d */
[----:B------:R-:W-:Y:S02]  /*2670*/  UIADD3 UR32, UPT, UPT, UR12, 0x3400, URZ ;  /* 0x000034000c207890 */ /* 0x000fe4000fffe0ff */
[----:B------:R-:W-:Y:S02]  /*2680*/  USEL UR13, UR9, UR13, !UP0 ;  /* 0x0000000d090d7287 */ /* 0x000fe4000c000000 */
[----:B------:R-:W-:Y:S02]  /*2690*/  UIADD3 UR30, UP0, UPT, UR48, 0x180, URZ ;  /* 0x00000180301e7890 */ /* 0x000fe4000ff1e0ff */
[----:B------:R-:W-:Y:S02]  /*26a0*/  UIMAD.WIDE.U32 UR14, UR13, UR25, URZ ;  /* 0x000000190d0e72a5 */ /* 0x000fe4000f8e00ff */
[----:B------:R-:W-:Y:S01]  /*26b0*/  UIADD3.X UR31, UPT, UPT, URZ, UR49, URZ, UP0, !UPT ;  /* 0x00000031ff1f7290 */ /* 0x000fe200087fe4ff */
[----:B------:R-:W-:Y:S01]  /*26c0*/  UTMALDG.2D [UR32], [UR36], desc[UR50] ;  /* 0x00003220240075b4 */ /* 0x000fe20008009000 */
[----:B------:R-:W-:Y:S03]  /*26d0*/  UISETP.NE.AND UP0, UPT, UR19, UR45, UPT ;  /* 0x0000002d1300728c */ /* 0x000fe6000bf05270 */
[----:B------:R-:W-:Y:S02]  /*26e0*/  UMOV UR8, UR15 ;  /* 0x0000000f00087c82 */ /* 0x000fe40008000000 */
[----:B------:R-:W-:Y:S02]  /*26f0*/  USHF.R.U32.HI UR11, URZ, UR24, UR8 ;  /* 0x00000018ff0b7299 */ /* 0x000fe40008011608 */
[----:B------:R-:W-:Y:S02]  /*2700*/  UIADD3 UR8, UPT, UPT, UR12, 0x1d400, URZ ;  /* 0x0001d4000c087890 */ /* 0x000fe4000fffe0ff */
[----:B------:R-:W-:Y:S02]  /*2710*/  USEL UR14, UR13, UR11, !UP2 ;  /* 0x0000000b0d0e7287 */ /* 0x000fe4000d000000 */
[----:B------:R-:W-:Y:S02]  /*2720*/  UIADD3 UR12, UPT, UPT, -UR9, URZ, URZ ;  /* 0x000000ff090c7290 */ /* 0x000fe4000fffe1ff */
[----:B------:R-:W-:Y:S02]  /*2730*/  UIADD3 UR11, UPT, UPT, -UR13, URZ, URZ ;  /* 0x000000ff0d0b7290 */ /* 0x000fe4000fffe1ff */
[----:B------:R-:W-:Y:S02]  /*2740*/  UIADD3 UR15, UPT, UPT, -UR14, URZ, URZ ;  /* 0x000000ff0e0f7290 */ /* 0x000fe4000fffe1ff */
[----:B------:R-:W-:Y:S02]  /*2750*/  UIMAD UR12, UR18, UR12, UR35 ;  /* 0x0000000c120c72a4 */ /* 0x000fe4000f8e0223 */
[----:B------:R-:W-:Y:S02]  /*2760*/  UIMAD UR9, UR22, UR11, UR9 ;  /* 0x0000000b160972a4 */ /* 0x000fe4000f8e0209 */
[----:B------:R-:W-:Y:S02]  /*2770*/  UIMAD UR13, UR23, UR15, UR13 ;  /* 0x0000000f170d72a4 */ /* 0x000fe4000f8e020d */
[----:B------:R-:W-:Y:S02]  /*2780*/  UIMAD UR11, UR12, UR5, UR4 ;  /* 0x000000050c0b72a4 */ /* 0x000fe4000f8e0204 */
[----:B------:R-:W-:Y:S02]  /*2790*/  UIMAD UR12, UR9, UR16, UR6 ;  /* 0x00000010090c72a4 */ /* 0x000fe4000f8e0206 */
[----:B------:R-:W-:Y:S02]  /*27a0*/  UIMAD UR13, UR13, UR17, UR7 ;  /* 0x000000110d0d72a4 */ /* 0x000fe4000f8e0207 */
[----:B------:R-:W-:Y:S01]  /*27b0*/  UPRMT UR15, UR28, 0x5410, URZ ;  /* 0x000054101c0f7896 */ /* 0x000fe200080000ff */
[----:B------:R-:W-:Y:S08]  /*27c0*/  UMOV UR9, UR33 ;  /* 0x0000002100097c82 */ /* 0x000ff00008000000 */
[----:B------:R4:W-:Y:S02]  /*27d0*/  UTMALDG.5D.IM2COL [UR8], [UR30], UR15 ;  /* 0x000000081e0073b4 */ /* 0x0009e4000806000f */
[----:B----4-:R-:W-:Y:S01]  /*27e0*/  UMOV UR11, UR38 ;  /* 0x00000026000b7c82 */ /* 0x010fe20008000000 */
[----:B-1----:R-:W-:Y:S05]  /*27f0*/  BRA.U UP0, `(.L_x_29) ;  /* 0xfffffffd00007547 */ /* 0x002fea000b83ffff */
.L_x_24:
[----:B--2-4-:R-:W-:Y:S01]  /*2800*/  SHF.L.U32 R3, R2, 0x1f, RZ ;  /* 0x0000001f02037819 */ /* 0x014fe200000006ff */
[----:B------:R-:W-:-:S03]  /*2810*/  NOP ;  /* 0x0000000000007918 */ /* 0x000fc60000000000 */
[----:B---3--:R-:W2:Y:S02]  /*2820*/  SYNCS.PHASECHK.TRANS64.TRYWAIT P0, [UR44+0x110], R3 ;  /* 0x00011003ff0075a7 */ /* 0x008ea4000800112c */
[----:B--2---:R-:W-:Y:S05]  /*2830*/  @!P0 BRA `(.L_x_30) ;  /* 0x0000006000dc8947 */ /* 0x004fea0003800000 */
.L_x_120:
[----:B------:R-:W2:Y:S01]  /*2840*/  LDS.128 R4, [UR44+0x150] ;  /* 0x0001502cff047984 */ /* 0x000ea20008000c00 */
[----:B------:R-:W-:Y:S02]  /*2850*/  UIADD3 UR4, UPT, UPT, UR44, 0x118, URZ ;  /* 0x000001182c047890 */ /* 0x000fe4000fffe0ff */
[----:B------:R-:W-:Y:S01]  /*2860*/  UISETP.GE.AND UP0, UPT, UR39, 0x1, UPT ;  /* 0x000000012700788c */ /* 0x000fe2000bf06270 */
[----:B------:R-:W-:Y:S01]  /*2870*/  @!PT LDS RZ, [RZ] ;  /* 0x00000000fffff984 */ /* 0x000fe20000000800 */
[----:B------:R-:W-:Y:S01]  /*2880*/  @!PT LDS RZ, [RZ] ;  /* 0x00000000fffff984 */ /* 0x000fe20000000800 */
[----:B------:R-:W-:Y:S01]  /*2890*/  @!PT LDS RZ, [RZ] ;  /* 0x00000000fffff984 */ /* 0x000fe20000000800 */
[----:B------:R-:W-:Y:S01]  /*28a0*/  @!PT LDS RZ, [RZ] ;  /* 0x00000000fffff984 */ /* 0x000fe20000000800 */
[----:B------:R3:W-:Y:S06]  /*28b0*/  MEMBAR.ALL.CTA ;  /* 0x0000000000007992 */ /* 0x0007ec0000008000 */
[----:B---3--:R-:W3:Y:S01]  /*28c0*/  FENCE.VIEW.ASYNC.S ;  /* 0x00000000000073c6 */ /* 0x008ee20000000000 */
[----:B------:R-:W-:-:S09]  /*28d0*/  UPRMT UR4, URZ, 0x654, UR4 ;  /* 0x00000654ff047896 */ /* 0x000fd20008000004 */
[----:B---3--:R-:W-:Y:S01]  /*28e0*/  SYNCS.ARRIVE.TRANS64.RED.A1T0 RZ, [UR4], RZ ;  /* 0x000000ffffff79a7 */ /* 0x008fe20008100404 */
[----:B--2---:R-:W-:-:S13]  /*28f0*/  LOP3.LUT P0, RZ, R6, 0x1, RZ, 0xc0, !PT ;  /* 0x0000000106ff7812 */ /* 0x004fda000780c0ff */
[----:B------:R-:W-:Y:S01]  /*2900*/  VOTEU.ANY UP1, P0 ;  /* 0x0000000000ff7886 */ /* 0x000fe20000020100 */
[----:B------:R-:W-:-:S13]  /*2910*/  PLOP3.LUT P0, PT, PT, PT, UP1, 0x80, 0x8 ;  /* 0x000000000008781c */ /* 0x000fda0003f0f018 */
[----:B-1----:R-:W-:Y:S02]  /*2920*/  @P0 MOV R0, R4 ;  /* 0x0000000400000202 */ /* 0x002fe40000000f00 */
[----:B------:R-:W-:Y:S02]  /*2930*/  @P0 LOP3.LUT R4, R5, 0xffff, RZ, 0xc0, !PT ;  /* 0x0000ffff05040812 */ /* 0x000fe400078ec0ff */
[----:B------:R-:W-:Y:S02]  /*2940*/  @P0 R2UR UR6, R0 ;  /* 0x00000000000602ca */ /* 0x000fe400000e0000 */
[----:B------:R-:W-:-:S11]  /*2950*/  @P0 R2UR UR5, R4 ;  /* 0x00000000040502ca */ /* 0x000fd600000e0000 */
[----:B------:R-:W-:Y:S02]  /*2960*/  @UP1 UMOV UR52, UR6 ;  /* 0x0000000600341c82 */ /* 0x000fe40008000000 */
[----:B------:R-:W-:Y:S01]  /*2970*/  @UP1 UMOV UR47, UR5 ;  /* 0x00000005002f1c82 */ /* 0x000fe20008000000 */
[----:B------:R-:W-:Y:S05]  /*2980*/  BRA.U !UP0, `(.L_x_31) ;  /* 0x0000000108d47547 */ /* 0x000fea000b800000 */
[----:B------:R-:W1:Y:S01]  /*2990*/  LDCU.128 UR16, c[0x0][0xc10] ;  /* 0x00018200ff1077ac */ /* 0x000e620008000c00 */
[----:B------:R-:W2:Y:S01]  /*29a0*/  LDCU UR20, c[0x0][0xc20] ;  /* 0x00018400ff1477ac */ /* 0x000ea20008000800 */
[----:B------:R-:W3:Y:S01]  /*29b0*/  LDCU UR13, c[0x0][0xc0c] ;  /* 0x00018180ff0d77ac */ /* 0x000ee20008000800 */
[----:B------:R-:W4:Y:S01]  /*29c0*/  LDCU.64 UR14, c[0x0][0xc28] ;  /* 0x00018500ff0e77ac */ /* 0x000f220008000a00 */
[----:B------:R-:W-:Y:S02]  /*29d0*/  UISETP.NE.AND UP3, UPT, UR39, 0x1, UPT ;  /* 0x000000012700788c */ /* 0x000fe4000bf65270 */
[----:B-1----:R-:W-:Y:S02]  /*29e0*/  UIMAD.WIDE.U32 UR4, UR55, UR19, URZ ;  /* 0x00000013370472a5 */ /* 0x002fe4000f8e00ff */
[----:B------:R-:W-:Y:S02]  /*29f0*/  UIMAD.WIDE.U32 UR6, UR56, UR16, URZ ;  /* 0x00000010380672a5 */ /* 0x000fe4000f8e00ff */
[----:B------:R-:W-:-:S02]  /*2a00*/  UISETP.NE.AND UP0, UPT, UR18, 0x1, UPT ;  /* 0x000000011200788c */ /* 0x000fc4000bf05270 */
[----:B------:R-:W-:Y:S01]  /*2a10*/  UIMAD.WIDE.U32 UR10, UR47, UR19, URZ ;  /* 0x000000132f0a72a5 */ /* 0x000fe2000f8e00ff */
[----:B------:R-:W-:Y:S01]  /*2a20*/  UMOV UR4, UR5 ;  /* 0x0000000500047c82 */ /* 0x000fe20008000000 */
[----:B---3--:R-:W-:Y:S02]  /*2a30*/  UISETP.NE.AND UP2, UPT, UR13, 0x1, UPT ;  /* 0x000000010d00788c */ /* 0x008fe4000bf45270 */
[----:B--2---:R-:W-:Y:S02]  /*2a40*/  USHF.R.U32.HI UR5, URZ, UR20, UR4 ;  /* 0x00000014ff057299 */ /* 0x004fe40008011604 */
[----:B------:R-:W-:Y:S01]  /*2a50*/  UIMAD.WIDE.U32 UR8, UR52, UR16, URZ ;  /* 0x00000010340872a5 */ /* 0x000fe2000f8e00ff */
[----:B------:R-:W-:Y:S01]  /*2a60*/  UMOV UR4, UR7 ;  /* 0x0000000700047c82 */ /* 0x000fe20008000000 */
[----:B------:R-:W-:Y:S02]  /*2a70*/  USEL UR5, UR55, UR5, !UP0 ;  /* 0x0000000537057287 */ /* 0x000fe4000c000000 */
[----:B------:R-:W-:-:S02]  /*2a80*/  USHF.R.U32.HI UR4, URZ, UR17, UR4 ;  /* 0x00000011ff047299 */ /* 0x000fc40008011604 */
[----:B----4-:R-:W-:Y:S02]  /*2a90*/  UIMAD.WIDE.U32 UR6, UR5, UR14, URZ ;  /* 0x0000000e050672a5 */ /* 0x010fe4000f8e00ff */
[----:B------:R-:W-:Y:S01]  /*2aa0*/  USEL UR12, UR56, UR4, !UP2 ;  /* 0x00000004380c7287 */ /* 0x000fe2000d000000 */
[----:B------:R-:W-:Y:S02]  /*2ab0*/  UMOV UR8, UR9 ;  /* 0x0000000900087c82 */ /* 0x000fe40008000000 */
[----:B------:R-:W-:Y:S01]  /*2ac0*/  UMOV UR4, UR11 ;  /* 0x0000000b00047c82 */ /* 0x000fe20008000000 */
[----:B------:R-:W-:Y:S01]  /*2ad0*/  UIMAD.WIDE.U32 UR10, UR12, UR14, URZ ;  /* 0x0000000e0c0a72a5 */ /* 0x000fe2000f8e00ff */
[----:B------:R-:W-:Y:S01]  /*2ae0*/  UMOV UR6, UR7 ;  /* 0x0000000700067c82 */ /* 0x000fe20008000000 */
[----:B------:R-:W-:Y:S02]  /*2af0*/  USHF.R.U32.HI UR4, URZ, UR20, UR4 ;  /* 0x00000014ff047299 */ /* 0x000fe40008011604 */
[----:B------:R-:W-:-:S02]  /*2b00*/  @UP3 USHF.R.U32.HI UR5, URZ, UR15, UR6 ;  /* 0x0000000fff053299 */ /* 0x000fc40008011606 */
[----:B------:R-:W-:Y:S01]  /*2b10*/  USHF.R.U32.HI UR17, URZ, UR17, UR8 ;  /* 0x00000011ff117299 */ /* 0x000fe20008011608 */
[----:B------:R-:W-:Y:S01]  /*2b20*/  UMOV UR6, UR11 ;  /* 0x0000000b00067c82 */ /* 0x000fe20008000000 */
[----:B------:R-:W-:Y:S02]  /*2b30*/  USEL UR4, UR47, UR4, !UP0 ;  /* 0x000000042f047287 */ /* 0x000fe4000c000000 */
[----:B------:R-:W-:Y:S02]  /*2b40*/  @UP3 USHF.R.U32.HI UR12, URZ, UR15, UR6 ;  /* 0x0000000fff0c3299 */ /* 0x000fe40008011606 */
[----:B------:R-:W-:Y:S02]  /*2b50*/  UIMAD UR6, UR39, UR5, URZ ;  /* 0x00000005270672a4 */ /* 0x000fe4000f8e02ff */
[----:B------:R-:W-:Y:S02]  /*2b60*/  USEL UR5, UR52, UR17, !UP2 ;  /* 0x0000001134057287 */ /* 0x000fe4000d000000 */
[----:B------:R-:W-:-:S02]  /*2b70*/  UIMAD UR8, UR39, UR12, URZ ;  /* 0x0000000c270872a4 */ /* 0x000fc4000f8e02ff */
[----:B------:R-:W-:Y:S02]  /*2b80*/  UISETP.GE.AND UP0, UPT, UR4, UR6, UPT ;  /* 0x000000060400728c */ /* 0x000fe4000bf06270 */
[----:B------:R-:W-:Y:S02]  /*2b90*/  UIMAD.WIDE.U32 UR6, UR4, UR14, URZ ;  /* 0x0000000e040672a5 */ /* 0x000fe4000f8e00ff */
[----:B------:R-:W-:Y:S02]  /*2ba0*/  UISETP.GE.OR UP0, UPT, UR5, UR8, UP0 ;  /* 0x000000080500728c */ /* 0x000fe40008706670 */
[----:B------:R-:W-:Y:S02]  /*2bb0*/  UIMAD.WIDE.U32 UR8, UR5, UR14, URZ ;  /* 0x0000000e050872a5 */ /* 0x000fe4000f8e00ff */
[----:B------:R-:W-:Y:S01]  /*2bc0*/  UIADD3 UR10, UPT, UPT, -UR4, URZ, URZ ;  /* 0x000000ff040a7290 */ /* 0x000fe2000fffe1ff */
[----:B------:R-:W-:Y:S02]  /*2bd0*/  UMOV UR6, UR7 ;  /* 0x0000000700067c82 */ /* 0x000fe40008000000 */
[----:B------:R-:W-:-:S02]  /*2be0*/  USHF.R.U32.HI UR6, URZ, UR15, UR6 ;  /* 0x0000000fff067299 */ /* 0x000fc40008011606 */
[----:B------:R-:W-:Y:S02]  /*2bf0*/  UIMAD UR10, UR18, UR10, UR47 ;  /* 0x0000000a120a72a4 */ /* 0x000fe4000f8e022f */
[----:B------:R-:W-:Y:S01]  /*2c00*/  USEL UR6, UR4, UR6, !UP3 ;  /* 0x0000000604067287 */ /* 0x000fe2000d800000 */
[----:B------:R-:W-:Y:S01]  /*2c10*/  @!UP0 UMOV UR7, UR9 ;  /* 0x0000000900078c82 */ /* 0x000fe20008000000 */
[----:B------:R-:W-:Y:S02]  /*2c20*/  UIADD3 UR9, UPT, UPT, -UR5, URZ, URZ ;  /* 0x000000ff05097290 */ /* 0x000fe4000fffe1ff */
[----:B------:R-:W-:Y:S02]  /*2c30*/  @!UP0 USHF.R.U32.HI UR7, URZ, UR15, UR7 ;  /* 0x0000000fff078299 */ /* 0x000fe40008011607 */
[----:B------:R-:W-:Y:S02]  /*2c40*/  UIADD3 UR8, UPT, UPT, -UR6, URZ, URZ ;  /* 0x000000ff06087290 */ /* 0x000fe4000fffe1ff */
[----:B------:R-:W-:-:S02]  /*2c50*/  @!UP0 USEL UR7, UR5, UR7, !UP3 ;  /* 0x0000000705078287 */ /* 0x000fc4000d800000 */
[----:B------:R-:W-:Y:S02]  /*2c60*/  UIMAD UR8, UR39, UR8, UR4 ;  /* 0x00000008270872a4 */ /* 0x000fe4000f8e0204 */
[----:B------:R-:W-:Y:S02]  /*2c70*/  @!UP0 UIADD3 UR6, UPT, UPT, UR6, -UR7, URZ ;  /* 0x8000000706068290 */ /* 0x000fe4000fffe0ff */
[----:B------:R-:W-:Y:S02]  /*2c80*/  @!UP0 UIMAD UR7, UR8, UR12, UR7 ;  /* 0x0000000c080782a4 */ /* 0x000fe4000f8e0207 */
[----:B------:R-:W-:Y:S02]  /*2c90*/  @!UP0 UIMAD UR4, UR39, UR6, UR5 ;  /* 0x00000006270482a4 */ /* 0x000fe4000f8e0205 */
[----:B------:R-:W-:Y:S02]  /*2ca0*/  UIMAD UR6, UR13, UR9, UR52 ;  /* 0x000000090d0672a4 */ /* 0x000fe4000f8e0234 */
[----:B------:R-:W-:Y:S01]  /*2cb0*/  UIMAD UR47, UR4, UR18, UR10 ;  /* 0x00000012042f72a4 */ /* 0x000fe2000f8e020a */
[----:B------:R-:W-:-:S02]  /*2cc0*/  @!UP0 UMOV UR5, UR7 ;  /* 0x0000000700058c82 */ /* 0x000fc40008000000 */
[----:B------:R-:W-:-:S12]  /*2cd0*/  UIMAD UR52, UR5, UR13, UR6 ;  /* 0x0000000d053472a4 */ /* 0x000fd8000f8e0206 */
.L_x_31:
        /* <DEDUP_REMOVED lines=20> */
.L_x_32:
[----:B------:R-:W-:Y:S02]  /*2e20*/  R2UR UR5, R49 ;  /* 0x00000000310572ca */ /* 0x000fe400000e0000 */
[----:B------:R-:W-:Y:S02]  /*2e30*/  R2UR UR4, R48 ;  /* 0x00000000300472ca */ /* 0x000fe400000e0000 */
[----:B------:R-:W-:Y:S02]  /*2e40*/  PLOP3.LUT P1, PT, PT, PT, PT, 0x80, 0x8 ;  /* 0x000000000008781c */ /* 0x000fe40003f2f070 */
[----:B------:R-:W-:-:S07]  /*2e50*/  LOP3.LUT R2, R2, 0x1, RZ, 0x3c, !PT ;  /* 0x0000000102027812 */ /* 0x000fce00078e3cff */
[----:B------:R-:W-:Y:S02]  /*2e60*/  UIADD3 UR28, UPT, UPT, UR52, UR5, URZ ;  /* 0x00000005341c7290 */ /* 0x000fe4000fffe0ff */
[----:B------:R-:W-:Y:S01]  /*2e70*/  UIADD3 UR22, UPT, UPT, UR47, UR4, URZ ;  /* 0x000000042f167290 */ /* 0x000fe2000fffe0ff */
[----:B------:R-:W-:Y:S11]  /*2e80*/  BRA.U UP1, `(.L_x_33) ;  /* 0xffffffe501cc7547 */ /* 0x000ff6000b83ffff */
[----:B------:R-:W-:Y:S01]  /*2e90*/  UIADD3 UR44, UPT, UPT, UR44, 0x68, URZ ;  /* 0x000000682c2c7890 */ /* 0x000fe2000fffe0ff */
[----:B------:R-:W-:-:S03]  /*2ea0*/  MOV R2, UR29 ;  /* 0x0000001d00027c02 */ /* 0x000fc60008000f00 */
[----:B------:R-:W-:Y:S01]  /*2eb0*/  ULEA UR4, UR38, UR44, 0x3 ;  /* 0x0000002c26047291 */ /* 0x000fe2000f8e18ff */
[----:B------:R-:W-:-:S08]  /*2ec0*/  SHF.L.U32 R2, R2, 0x1f, RZ ;  /* 0x0000001f02027819 */ /* 0x000fd000000006ff */
[----:B------:R-:W1:Y:S02]  /*2ed0*/  SYNCS.PHASECHK.TRANS64.TRYWAIT P0, [UR4], R2 ;  /* 0x00000002ff0075a7 */ /* 0x000e640008001104 */
[----:B-1----:R-:W-:Y:S05]  /*2ee0*/  @!P0 BRA `(.L_x_34) ;  /* 0x0000005c00488947 */ /* 0x002fea0003800000 */
.L_x_122:
[----:B------:R-:W-:-:S04]  /*2ef0*/  UIADD3 UR4, UPT, UPT, UR38, 0x1, URZ ;  /* 0x0000000126047890 */ /* 0x000fc8000fffe0ff */
[----:B------:R-:W-:-:S04]  /*2f00*/  UISETP.NE.AND UP0, UPT, UR4, 0xd, UPT ;  /* 0x0000000d0400788c */ /* 0x000fc8000bf05270 */
[----:B------:R-:W-:Y:S02]  /*2f10*/  USEL UR5, URZ, 0x1, UP0 ;  /* 0x00000001ff057887 */ /* 0x000fe40008000000 */
[----:B------:R-:W-:Y:S02]  /*2f20*/  USEL UR4, UR4, URZ, UP0 ;  /* 0x000000ff04047287 */ /* 0x000fe40008000000 */
[----:B------:R-:W-:Y:S02]  /*2f30*/  ULOP3.LUT UR6, UR29, UR5, URZ, 0x3c, !UPT ;  /* 0x000000051d067292 */ /* 0x000fe4000f8e3cff */
[----:B------:R-:W-:-:S04]  /*2f40*/  ULEA UR5, UR4, UR44, 0x3 ;  /* 0x0000002c04057291 */ /* 0x000fc8000f8e18ff */
[----:B-1----:R-:W-:-:S04]  /*2f50*/  MOV R2, UR6 ;  /* 0x0000000600027c02 */ /* 0x002fc80008000f00 */
[----:B------:R-:W-:-:S04]  /*2f60*/  SHF.L.U32 R2, R2, 0x1f, RZ ;  /* 0x0000001f02027819 */ /* 0x000fc800000006ff */
[----:B------:R-:W1:Y:S02]  /*2f70*/  SYNCS.PHASECHK.TRANS64.TRYWAIT P0, [UR5], R2 ;  /* 0x00000002ff0075a7 */ /* 0x000e640008001105 */
[----:B-1----:R-:W-:Y:S05]  /*2f80*/  @!P0 BRA `(.L_x_35) ;  /* 0x0000005c00388947 */ /* 0x002fea0003800000 */
.L_x_124:
        /* <DEDUP_REMOVED lines=10> */
.L_x_126:
        /* <DEDUP_REMOVED lines=10> */
.L_x_128:
        /* <DEDUP_REMOVED lines=10> */
.L_x_130:
        /* <DEDUP_REMOVED lines=10> */
.L_x_132:
        /* <DEDUP_REMOVED lines=10> */
.L_x_134:
        /* <DEDUP_REMOVED lines=10> */
.L_x_136:
        /* <DEDUP_REMOVED lines=10> */
.L_x_138:
        /* <DEDUP_REMOVED lines=10> */
.L_x_140:
        /* <DEDUP_REMOVED lines=10> */
.L_x_142:
        /* <DEDUP_REMOVED lines=10> */
.L_x_144:
[----:B------:R-:W-:-:S04]  /*35d0*/  UIADD3 UR4, UPT, UPT, UR4, 0x1, URZ ;  /* 0x0000000104047890 */ /* 0x000fc8000fffe0ff */
[----:B------:R-:W-:-:S04]  /*35e0*/  UISETP.NE.AND UP0, UPT, UR4, 0xd, UPT ;  /* 0x0000000d0400788c */ /* 0x000fc8000bf05270 */
[----:B------:R-:W-:Y:S02]  /*35f0*/  USEL UR5, URZ, 0x1, UP0 ;  /* 0x00000001ff057887 */ /* 0x000fe40008000000 */
[----:B------:R-:W-:Y:S02]  /*3600*/  USEL UR4, UR4, URZ, UP0 ;  /* 0x000000ff04047287 */ /* 0x000fe40008000000 */
[----:B------:R-:W-:Y:S02]  /*3610*/  ULOP3.LUT UR5, UR6, UR5, URZ, 0x3c, !UPT ;  /* 0x0000000506057292 */ /* 0x000fe4000f8e3cff */
[----:B------:R-:W-:-:S04]  /*3620*/  ULEA UR4, UR4, UR44, 0x3 ;  /* 0x0000002c04047291 */ /* 0x000fc8000f8e18ff */
[----:B-1----:R-:W-:Y:S02]  /*3630*/  IMAD.U32 R2, RZ, RZ, UR5 ;  /* 0x00000005ff027e24 */ /* 0x002fe4000f8e00ff */
[----:B------:R-:W-:-:S03]  /*3640*/  MOV R0, UR4 ;  /* 0x0000000400007c02 */ /* 0x000fc60008000f00 */
[----:B------:R-:W-:-:S07]  /*3650*/  SHF.L.U32 R2, R2, 0x1f, RZ ;  /* 0x0000001f02027819 */ /* 0x000fce00000006ff */
.L_x_46:
[----:B-1----:R1:W2:Y:S02]  /*3660*/  SYNCS.PHASECHK.TRANS64.TRYWAIT P0, [R0+URZ], R2 ;  /* 0x00000002000075a7 */ /* 0x0022a400080011ff */
[----:B--2---:R-:W-:Y:S05]  /*3670*/  @!P0 NANOSLEEP.SYNCS 0x989680 ;  /* 0x009896800000895d */ /* 0x004fea0003900000 */
[----:B------:R-:W2:Y:S02]  /*3680*/  @!P0 SYNCS.PHASECHK.TRANS64 P0, [R0+URZ], R2 ;  /* 0x00000002000085a7 */ /* 0x000ea400080010ff */
[----:B--2---:R-:W-:Y:S05]  /*3690*/  @P0 EXIT ;  /* 0x000000000000094d */ /* 0x004fea0003800000 */
[----:B------:R-:W-:Y:S05]  /*36a0*/  BRA `(.L_x_46) ;  /* 0xfffffffc00ec7947 */ /* 0x000fea000383ffff */
.L_x_17:
[----:B------:R-:W2:Y:S02]  /*36b0*/  S2UR UR4, SR_CgaCtaId ;  /* 0x00000000000479c3 */ /* 0x000ea40000008800 */
[----:B--2---:R-:W-:-:S04]  /*36c0*/  UISETP.NE.AND UP0, UPT, UR4, URZ, UPT ;  /* 0x000000ff0400728c */ /* 0x004fc8000bf05270 */
[----:B------:R-:W-:-:S09]  /*36d0*/  UISETP.NE.OR UP0, UPT, UR15, 0x1, UP0 ;  /* 0x000000010f00788c */ /* 0x000fd20008705670 */
[----:B------:R-:W-:Y:S05]  /*36e0*/  BRA.U UP0, `(.L_x_47) ;  /* 0x0000000100b47547 */ /* 0x000fea000b800000 */
[----:B------:R-:W2:Y:S01]  /*36f0*/  S2UR UR5, SR_CgaCtaId ;  /* 0x00000000000579c3 */ /* 0x000ea20000008800 */
[----:B------:R-:W-:Y:S01]  /*3700*/  UMOV UR4, 0x400 ;  /* 0x0000040000047882 */ /* 0x000fe20000000000 */
[----:B------:R-:W-:Y:S01]  /*3710*/  HFMA2 R3, -RZ, RZ, 0, 5.9604644775390625e-08 ;  /* 0x00000001ff037431 */ /* 0x000fe200000001ff */
[----:B------:R-:W-:Y:S01]  /*3720*/  ISETP.NE.AND P0, PT, R0, RZ, PT ;  /* 0x000000ff0000720c */ /* 0x000fe20003f05270 */
[----:B------:R-:W-:Y:S01]  /*3730*/  IMAD.MOV.U32 R8, RZ, RZ, RZ ;  /* 0x000000ffff087224 */ /* 0x000fe200078e00ff */
[----:B--2---:R-:W-:-:S04]  /*3740*/  ULEA UR4, UR5, UR4, 0x18 ;  /* 0x0000000405047291 */ /* 0x004fc8000f8ec0ff */
[----:B------:R-:W-:Y:S02]  /*3750*/  UIADD3 UR5, UPT, UPT, UR4, 0x118, URZ ;  /* 0x0000011804057890 */ /* 0x000fe4000fffe0ff */
[----:B------:R-:W-:Y:S02]  /*3760*/  UIADD3 UR8, UPT, UPT, UR4, 0x110, URZ ;  /* 0x0000011004087890 */ /* 0x000fe4000fffe0ff */
[----:B------:R-:W-:-:S12]  /*3770*/  UPRMT UR5, URZ, 0x654, UR5 ;  /* 0x00000654ff057896 */ /* 0x000fd80008000005 */
.L_x_50:
[----:B------:R-:W-:Y:S01]  /*3780*/  SHF.L.U32 R6, R3, 0x1f, RZ ;  /* 0x0000001f03067819 */ /* 0x000fe200000006ff */
[----:B------:R-:W-:Y:S02]  /*3790*/  IMAD.U32 R4, RZ, RZ, UR8 ;  /* 0x00000008ff047e24 */ /* 0x000fe4000f8e00ff */
[----:B------:R-:W-:Y:S01]  /*37a0*/  @!P0 IMAD.MOV.U32 R5, RZ, RZ, 0x10 ;  /* 0x00000010ff058424 */ /* 0x000fe200078e00ff */
[----:B------:R-:W2:Y:S02]  /*37b0*/  SYNCS.PHASECHK.TRANS64.TRYWAIT P1, [UR4+0x118], R6 ;  /* 0x00011806ff0075a7 */ /* 0x000ea40008021104 */
[----:B------:R-:W-:-:S04]  /*37c0*/  PRMT R4, R0, 0x654, R4 ;  /* 0x0000065400047816 */ /* 0x000fc80000000004 */
[----:B------:R-:W-:Y:S01]  /*37d0*/  SEL R2, R4, R2, !P0 ;  /* 0x0000000204027207 */ /* 0x000fe20004000000 */
[----:B--2---:R-:W-:Y:S06]  /*37e0*/  @!P1 BRA `(.L_x_48) ;  /* 0x0000005800289947 */ /* 0x004fec0003800000 */
.L_x_146:
[----:B------:R-:W-:Y:S01]  /*37f0*/  UIADD3 UR6, UPT, UPT, UR4, 0x150, URZ ;  /* 0x0000015004067890 */ /* 0x000fe2000fffe0ff */
[----:B------:R3:W-:Y:S01]  /*3800*/  @!P0 SYNCS.ARRIVE.TRANS64.RED RZ, [R2+URZ], R5 ;  /* 0x0000000502ff89a7 */ /* 0x0007e200080004ff */
[----:B------:R-:W-:Y:S01]  /*3810*/  UIADD3 UR7, UPT, UPT, UR4, 0x110, URZ ;  /* 0x0000011004077890 */ /* 0x000fe2000fffe0ff */
[----:B------:R-:W-:-:S08]  /*3820*/  LOP3.LUT R3, R3, 0x1, RZ, 0x3c, !PT ;  /* 0x0000000103037812 */ /* 0x000fd000078e3cff */
[----:B------:R-:W-:Y:S06]  /*3830*/  UGETNEXTWORKID.BROADCAST [UR6], [UR7] ;  /* 0x00000000060073ca */ /* 0x000fec0008000100 */
[----:B---3--:R-:W-:-:S04]  /*3840*/  SHF.L.U32 R5, R8, 0x1f, RZ ;  /* 0x0000001f08057819 */ /* 0x008fc800000006ff */
[----:B------:R-:W3:Y:S02]  /*3850*/  SYNCS.PHASECHK.TRANS64.TRYWAIT P1, [UR4+0x110], R5 ;  /* 0x00011005ff0075a7 */ /* 0x000ee40008021104 */
[----:B---3--:R-:W-:Y:S05]  /*3860*/  @!P1 BRA `(.L_x_49) ;  /* 0x0000005800209947 */ /* 0x008fea0003800000 */
.L_x_148:
[----:B--2---:R-:W2:Y:S01]  /*3870*/  LDS.128 R4, [UR4+0x150] ;  /* 0x00015004ff047984 */ /* 0x004ea20008000c00 */
[----:B------:R-:W-:Y:S01]  /*3880*/  LOP3.LUT R8, R8, 0x1, RZ, 0x3c, !PT ;  /* 0x0000000108087812 */ /* 0x000fe200078e3cff */
[----:B------:R-:W-:Y:S01]  /*3890*/  @!PT LDS RZ, [RZ] ;  /* 0x00000000fffff984 */ /* 0x000fe20000000800 */
[----:B------:R-:W-:Y:S01]  /*38a0*/  @!PT LDS RZ, [RZ] ;  /* 0x00000000fffff984 */ /* 0x000fe20000000800 */
[----:B------:R-:W-:Y:S01]  /*38b0*/  @!PT LDS RZ, [RZ] ;  /* 0x00000000fffff984 */ /* 0x000fe20000000800 */
[----:B------:R-:W-:Y:S01]  /*38c0*/  @!PT LDS RZ, [RZ] ;  /* 0x00000000fffff984 */ /* 0x000fe20000000800 */
[----:B------:R3:W-:Y:S06]  /*38d0*/  MEMBAR.ALL.CTA ;  /* 0x0000000000007992 */ /* 0x0007ec0000008000 */
[----:B---3--:R-:W3:Y:S02]  /*38e0*/  FENCE.VIEW.ASYNC.S ;  /* 0x00000000000073c6 */ /* 0x008ee40000000000 */
[----:B---3--:R-:W-:Y:S01]  /*38f0*/  SYNCS.ARRIVE.TRANS64.RED.A1T0 RZ, [UR5], RZ ;  /* 0x000000ffffff79a7 */ /* 0x008fe20008100405 */
[----:B--2---:R-:W-:-:S13]  /*3900*/  LOP3.LUT P1, RZ, R6, 0x1, RZ, 0xc0, !PT ;  /* 0x0000000106ff7812 */ /* 0x004fda000782c0ff */
[----:B------:R-:W-:Y:S05]  /*3910*/  @P1 BRA `(.L_x_50) ;  /* 0xfffffffc00981947 */ /* 0x000fea000383ffff */
[----:B------:R-:W-:-:S04]  /*3920*/  SHF.L.U32 R0, R3, 0x1f, RZ ;  /* 0x0000001f03007819 */ /* 0x000fc800000006ff */
[----:B------:R-:W2:Y:S02]  /*3930*/  SYNCS.PHASECHK.TRANS64 P0, [UR4+0x118], R0 ;  /* 0x00011800ff0075a7 */ /* 0x000ea40008001004 */
[----:B-12---:R-:W-:Y:S05]  /*3940*/  @P0 EXIT ;  /* 0x000000000000094d */ /* 0x006fea0003800000 */
[----:B------:R-:W-:-:S07]  /*3950*/  MOV R0, UR4 ;  /* 0x0000000400007c02 */ /* 0x000fce0008000f00 */
.L_x_51:
[----:B-1----:R-:W-:-:S04]  /*3960*/  SHF.L.U32 R2, R3, 0x1f, RZ ;  /* 0x0000001f03027819 */ /* 0x002fc800000006ff */
[----:B------:R1:W2:Y:S03]  /*3970*/  SYNCS.PHASECHK.TRANS64.TRYWAIT P0, [R0+URZ+0x118], R2 ;  /* 0x00011802000075a7 */ /* 0x0002a600080011ff */
[----:B--2---:R-:W-:Y:S05]  /*3980*/  @!P0 NANOSLEEP.SYNCS 0x989680 ;  /* 0x009896800000895d */ /* 0x004fea0003900000 */
[----:B------:R-:W2:Y:S02]  /*3990*/  @!P0 SYNCS.PHASECHK.TRANS64 P0, [R0+URZ+0x118], R2 ;  /* 0x00011802000085a7 */ /* 0x000ea400080010ff */
[----:B--2---:R-:W-:Y:S05]  /*39a0*/  @P0 EXIT ;  /* 0x000000000000094d */ /* 0x004fea0003800000 */
[----:B------:R-:W-:Y:S05]  /*39b0*/  BRA `(.L_x_51) ;  /* 0xfffffffc00e87947 */ /* 0x000fea000383ffff */
.L_x_47:
[----:B------:R-:W-:-:S09]  /*39c0*/  UISETP.NE.AND UP0, UPT, UR15, URZ, UPT ;  /* 0x000000ff0f00728c */ /* 0x000fd2000bf05270 */
[----:B------:R-:W-:Y:S05]  /*39d0*/  BRA.U UP0, `(.L_x_52) ;  /* 0x0000000d007c7547 */ /* 0x000fea000b800000 */
[----:B------:R-:W2:Y:S01]  /*39e0*/  S2UR UR7, SR_CgaCtaId ;  /* 0x00000000000779c3 */ /* 0x000ea20000008800 */
[----:B------:R-:W-:Y:S01]  /*39f0*/  UMOV UR4, 0x40 ;  /* 0x0000004000047882 */ /* 0x000fe20000000000 */
[----:B------:R-:W-:Y:S01]  /*3a00*/  NOP ;  /* 0x0000000000007918 */ /* 0x000fe20000000000 */
[----:B------:R-:W-:Y:S01]  /*3a10*/  UMOV UR6, 0x400 ;  /* 0x0000040000067882 */ /* 0x000fe20000000000 */
[----:B--2---:R-:W-:Y:S02]  /*3a20*/  ULEA UR5, UR7, UR4, 0x18 ;  /* 0x0000000407057291 */ /* 0x004fe4000f8ec0ff */
[----:B------:R-:W-:-:S07]  /*3a30*/  ULEA UR6, UR7, UR6, 0x18 ;  /* 0x0000000607067291 */ /* 0x000fce000f8ec0ff */
[----:B------:R-:W2:Y:S02]  /*3a40*/  LDS.U8 R0, [UR5+0x1c] ;  /* 0x00001c05ff007984 */ /* 0x000ea40008000000 */
[----:B--2---:R-:W-:-:S13]  /*3a50*/  ISETP.NE.AND P0, PT, R0, RZ, PT ;  /* 0x000000ff0000720c */ /* 0x004fda0003f05270 */
[----:B------:R-:W-:Y:S05]  /*3a60*/  @P0 BRA `(.L_x_53) ;  /* 0x0000000000580947 */ /* 0x000fea0003800000 */
[----:B------:R-:W-:-:S13]  /*3a70*/  ELECT P0, URZ, PT ;  /* 0x0000000000ff782f */ /* 0x000fda0003800000 */
[----:B------:R-:W-:Y:S05]  /*3a80*/  @!P0 BRA `(.L_x_54) ;  /* 0x0000000000608947 */ /* 0x000fea0003800000 */
[----:B------:R-:W-:Y:S01]  /*3a90*/  UMOV UR4, 0x10 ;  /* 0x0000001000047882 */ /* 0x000fe20000000000 */
[----:B------:R-:W-:Y:S01]  /*3aa0*/  HFMA2 R0, -RZ, RZ, 0, 5.9604644775390625e-08 ;  /* 0x00000001ff007431 */ /* 0x000fe200000001ff */
[----:B------:R-:W-:-:S03]  /*3ab0*/  MOV R2, 0xffff ;  /* 0x0000ffff00027802 */ /* 0x000fc60000000f00 */
[----:B------:R-:W-:Y:S04]  /*3ac0*/  DEPBAR.LE SB2, 0x36 ;  /* 0x0000ad800000791a */ /* 0x000fe80000000000 */
[----:B------:R-:W2:Y:S02]  /*3ad0*/  UTCATOMSWS.FIND_AND_SET.ALIGN UP0, UR4, UR4 ;  /* 0x00000004000475e3 */ /* 0x000ea40008000800 */
[----:B--2---:R-:W-:Y:S01]  /*3ae0*/  MOV R3, UR4 ;  /* 0x0000000400037c02 */ /* 0x004fe20008000f00 */
[----:B------:R-:W-:Y:S06]  /*3af0*/  BRA.U UP0, `(.L_x_55) ;  /* 0x0000000100187547 */ /* 0x000fec000b800000 */
.L_x_56:
[----:B------:R-:W-:Y:S05]  /*3b00*/  NANOSLEEP 0x64 ;  /* 0x000000640000795d */ /* 0x000fea0003800000 */
[----:B------:R-:W-:-:S05]  /*3b10*/  UMOV UR4, 0x10 ;  /* 0x0000001000047882 */ /* 0x000fca0000000000 */
[----:B------:R-:W-:Y:S04]  /*3b20*/  DEPBAR.LE SB2, 0x36 ;  /* 0x0000ad800000791a */ /* 0x000fe80000000000 */
[----:B------:R-:W2:Y:S02]  /*3b30*/  UTCATOMSWS.FIND_AND_SET.ALIGN UP0, UR4, UR4 ;  /* 0x00000004000475e3 */ /* 0x000ea40008000800 */
[----:B--2---:R-:W-:Y:S01]  /*3b40*/  MOV R3, UR4 ;  /* 0x0000000400037c02 */ /* 0x004fe20008000f00 */
[----:B------:R-:W-:Y:S05]  /*3b50*/  BRA.U !UP0, `(.L_x_56) ;  /* 0xfffffffd08e87547 */ /* 0x000fea000b83ffff */
.L_x_55:
[-C--:B------:R-:W-:Y:S02]  /*3b60*/  SHF.L.U32 R2, R2, R3.reuse, RZ ;  /* 0x0000000302027219 */ /* 0x080fe400000006ff */
[----:B------:R-:W-:Y:S01]  /*3b70*/  SHF.L.U32 R0, R0, R3, RZ ;  /* 0x0000000300007219 */ /* 0x000fe200000006ff */
[----:B------:R-:W-:Y:S02]  /*3b80*/  IMAD.SHL.U32 R3, R3, 0x20, RZ ;  /* 0x0000002003037824 */ /* 0x000fe400078e00ff */
[----:B------:R2:W-:Y:S04]  /*3b90*/  ATOMS.OR RZ, [UR5+0x14], R2 ;  /* 0x00001402ffff798c */ /* 0x0005e8000b000005 */
[----:B------:R2:W-:Y:S04]  /*3ba0*/  ATOMS.OR RZ, [UR5+0x18], R0 ;  /* 0x00001800ffff798c */ /* 0x0005e8000b000005 */
[----:B------:R2:W-:Y:S01]  /*3bb0*/  STS [UR6+0x160], R3 ;  /* 0x00016003ff007988 */ /* 0x0005e20008000806 */
[----:B------:R-:W-:Y:S05]  /*3bc0*/  BRA `(.L_x_54) ;  /* 0x0000000000107947 */ /* 0x000fea0003800000 */
.L_x_53:
[----:B------:R-:W-:Y:S02]  /*3bd0*/  MOV R0, 0xffffffff ;  /* 0xffffffff00007802 */ /* 0x000fe40000000f00 */
[----:B------:R-:W-:-:S03]  /*3be0*/  MOV R2, 0x3c10 ;  /* 0x00003c1000027802 */ /* 0x000fc60000000f00 */
[----:B------:R2:W-:Y:S04]  /*3bf0*/  STS [UR6+0x160], R0 ;  /* 0x00016000ff007988 */ /* 0x0005e80008000806 */
[----:B-12--5:R-:W-:Y:S05]  /*3c00*/  CALL.REL.NOINC `($__internal_1_$__cuda_sm10x_tcgen05_guardrail_trap_phase_invalid_during_alloc) ;  /* 0x0000005800b47944 */ /* 0x026fea0003c00000 */
.L_x_54:
[----:B------:R-:W-:Y:S05]  /*3c10*/  WARPSYNC.ALL ;  /* 0x0000000000007948 */ /* 0x000fea0003800000 */
[----:B------:R-:W3:Y:S01]  /*3c20*/  S2UR UR4, SR_CgaCtaId ;  /* 0x00000000000479c3 */ /* 0x000ee20000008800 */
[----:B------:R-:W-:Y:S01]  /*3c30*/  UMOV UR21, 0x400 ;  /* 0x0000040000157882 */ /* 0x000fe20000000000 */
[----:B------:R-:W-:-:S06]  /*3c40*/  NOP ;  /* 0x0000000000007918 */ /* 0x000fcc0000000000 */
[----:B------:R-:W-:Y:S06]  /*3c50*/  BAR.ARV 0x6, 0xa0 ;  /* 0x0182800000007b1d */ /* 0x000fec0000002000 */
[----:B------:R-:W4:Y:S01]  /*3c60*/  LDCU UR5, c[0x0][0x394] ;  /* 0x00007280ff0577ac */ /* 0x000f220008000800 */
[----:B------:R-:W-:Y:S01]  /*3c70*/  IMAD.MOV.U32 R10, RZ, RZ, 0x1 ;  /* 0x00000001ff0a7424 */ /* 0x000fe200078e00ff */
[----:B------:R-:W-:Y:S01]  /*3c80*/  CS2R R8, SRZ ;  /* 0x0000000000087805 */ /* 0x000fe2000001ff00 */
[----:B------:R-:W-:Y:S01]  /*3c90*/  UMOV UR24, URZ ;  /* 0x000000ff00187c82 */ /* 0x000fe20008000000 */
[----:B------:R-:W-:Y:S01]  /*3ca0*/  UMOV UR18, URZ ;  /* 0x000000ff00127c82 */ /* 0x000fe20008000000 */
[----:B------:R-:W-:Y:S01]  /*3cb0*/  UMOV UR32, 0x0 ;  /* 0x0000000000207882 */ /* 0x000fe20000000000 */
[----:B------:R-:W-:Y:S01]  /*3cc0*/  UMOV UR33, 0x4118010 ;  /* 0x0411801000217882 */ /* 0x000fe20000000000 */
[----:B------:R-:W-:Y:S01]  /*3cd0*/  UMOV UR30, 0x0 ;  /* 0x00000000001e7882 */ /* 0x000fe20000000000 */
[----:B------:R-:W-:Y:S01]  /*3ce0*/  UMOV UR31, 0x4118010 ;  /* 0x04118010001f7882 */ /* 0x000fe20000000000 */
[----:B---3--:R-:W-:Y:S01]  /*3cf0*/  ULEA UR21, UR4, UR21, 0x18 ;  /* 0x0000001504157291 */ /* 0x008fe2000f8ec0ff */
[----:B------:R-:W3:Y:S03]  /*3d00*/  LDCU UR4, c[0x0][0x394] ;  /* 0x00007280ff0477ac */ /* 0x000ee60008000800 */
[----:B------:R-:W-:-:S02]  /*3d10*/  UIADD3 UR23, UPT, UPT, UR21, 0x3400, URZ ;  /* 0x0000340015177890 */ /* 0x000fc4000fffe0ff */
[----:B------:R-:W-:-:S03]  /*3d20*/  UIADD3 UR35, UPT, UPT, UR21, 0x118, URZ ;  /* 0x0000011815237890 */ /* 0x000fc6000fffe0ff */
[----:B------:R-:W2:Y:S01]  /*3d30*/  LDS R11, [UR21+0x160] ;  /* 0x00016015ff0b7984 */ /* 0x000ea20008000800 */
[----:B------:R-:W-:Y:S02]  /*3d40*/  USHF.R.U32.HI UR23, URZ, 0x4, UR23 ;  /* 0x00000004ff177899 */ /* 0x000fe40008011617 */
[----:B------:R-:W-:Y:S02]  /*3d50*/  UPRMT UR35, URZ, 0x654, UR35 ;  /* 0x00000654ff237896 */ /* 0x000fe40008000023 */
[----:B------:R-:W-:Y:S02]  /*3d60*/  ULOP3.LUT UR23, UR23, 0x3fff, URZ, 0xc0, !UPT ;  /* 0x00003fff17177892 */ /* 0x000fe4000f8ec0ff */
[----:B----4-:R-:W-:Y:S01]  /*3d70*/  UISETP.GE.AND UP4, UPT, UR5, 0x1, UPT ;  /* 0x000000010500788c */ /* 0x010fe2000bf86270 */
[----:B------:R-:W-:Y:S01]  /*3d80*/  UMOV UR28, 0x0 ;  /* 0x00000000001c7882 */ /* 0x000fe20000000000 */
[----:B------:R-:W-:Y:S01]  /*3d90*/  UMOV UR29, 0x4118010 ;  /* 0x04118010001d7882 */ /* 0x000fe20000000000 */
[----:B---3--:R-:W-:Y:S01]  /*3da0*/  UIADD3 UR4, UPT, UPT, UR4, 0x3f, URZ ;  /* 0x0000003f04047890 */ /* 0x008fe2000fffe0ff */
[----:B------:R-:W-:Y:S01]  /*3db0*/  UMOV UR26, 0x0 ;  /* 0x00000000001a7882 */ /* 0x000fe20000000000 */
[----:B------:R-:W-:-:S02]  /*3dc0*/  UMOV UR27, 0x4118010 ;  /* 0x04118010001b7882 */ /* 0x000fc40000000000 */
[----:B------:R-:W-:-:S04]  /*3dd0*/  USHF.R.S32.HI UR34, URZ, 0x1f, UR4 ;  /* 0x0000001fff227899 */ /* 0x000fc80008011404 */
[----:B------:R-:W-:Y:S02]  /*3de0*/  ULEA.HI UR34, UR34, UR4, URZ, 0x6 ;  /* 0x0000000422227291 */ /* 0x000fe4000f8f30ff */
[----:B------:R-:W-:Y:S02]  /*3df0*/  UIADD3 UR4, UPT, UPT, UR21, 0x1d400, URZ ;  /* 0x0001d40015047890 */ /* 0x000fe4000fffe0ff */
[----:B------:R-:W-:Y:S02]  /*3e00*/  USHF.R.S32.HI UR34, URZ, 0x6, UR34 ;  /* 0x00000006ff227899 */ /* 0x000fe40008011422 */
[----:B------:R-:W-:Y:S02]  /*3e10*/  USHF.R.U32.HI UR4, URZ, 0x4, UR4 ;  /* 0x00000004ff047899 */ /* 0x000fe40008011604 */
[----:B------:R-:W-:Y:S02]  /*3e20*/  UISETP.LT.AND UP0, UPT, UR34, 0x1, UPT ;  /* 0x000000012200788c */ /* 0x000fe4000bf01270 */
[----:B------:R-:W-:-:S02]  /*3e30*/  ULOP3.LUT UR22, UR4, 0x3fff, URZ, 0xc0, !UPT ;  /* 0x00003fff04167892 */ /* 0x000fc4000f8ec0ff */
[----:B------:R-:W-:-:S04]  /*3e40*/  USEL UR36, UR34, 0x1, !UP0 ;  /* 0x0000000122247887 */ /* 0x000fc8000c000000 */
[----:B------:R-:W-:Y:S01]  /*3e50*/  UIADD3 UR36, UPT, UPT, -UR36, URZ, URZ ;  /* 0x000000ff24247290 */ /* 0x000fe2000fffe1ff */
[C---:B--2---:R-:W-:Y:S01]  /*3e60*/  VIADD R3, R11.reuse, 0x40 ;  /* 0x000000400b037836 */ /* 0x044fe20000000000 */
[----:B------:R-:W-:-:S04]  /*3e70*/  LOP3.LUT R2, R11, 0xffff, RZ, 0xc0, !PT ;  /* 0x0000ffff0b027812 */ /* 0x000fc800078ec0ff */
[----:B------:R-:W-:-:S05]  /*3e80*/  LOP3.LUT R3, R3, 0xffff, RZ, 0xc0, !PT ;  /* 0x0000ffff03037812 */ /* 0x000fca00078ec0ff */
[----:B------:R2:W-:Y:S02]  /*3e90*/  STL.64 [R1], R2 ;  /* 0x0000000201007387 */ /* 0x0005e40000100a00 */
.L_x_63:
[----:B--2---:R-:W-:-:S04]  /*3ea0*/  SHF.L.U32 R2, R9, 0x1f, RZ ;  /* 0x0000001f09027819 */ /* 0x004fc800000006ff */
[----:B------:R-:W2:Y:S02]  /*3eb0*/  SYNCS.PHASECHK.TRANS64.TRYWAIT P0, [UR21+0x110], R2 ;  /* 0x00011002ff0075a7 */ /* 0x000ea40008001115 */
[----:B--23--:R-:W-:Y:S05]  /*3ec0*/  @!P0 BRA `(.L_x_57) ;  /* 0x0000005000a08947 */ /* 0x00cfea0003800000 */
.L_x_150:
[----:B------:R-:W3:Y:S01]  /*3ed0*/  LDS.128 R4, [UR21+0x150] ;  /* 0x00015015ff047984 */ /* 0x000ee20008000c00 */
[----:B------:R-:W-:Y:S01]  /*3ee0*/  ULEA UR25, UR24, UR21, 0x3 ;  /* 0x0000001518197291 */ /* 0x000fe2000f8e18ff */
[----:B--2---:R-:W-:Y:S01]  /*3ef0*/  SHF.L.U32 R2, R10, 0x1f, RZ ;  /* 0x0000001f0a027819 */ /* 0x004fe200000006ff */
[----:B------:R-:W-:Y:S01]  /*3f00*/  @!PT LDS RZ, [RZ] ;  /* 0x00000000fffff984 */ /* 0x000fe20000000800 */
[----:B------:R-:W-:Y:S01]  /*3f10*/  @!PT LDS RZ, [RZ] ;  /* 0x00000000fffff984 */ /* 0x000fe20000000800 */
[----:B------:R-:W-:Y:S01]  /*3f20*/  @!PT LDS RZ, [RZ] ;  /* 0x00000000fffff984 */ /* 0x000fe20000000800 */
[----:B------:R-:W-:Y:S01]  /*3f30*/  @!PT LDS RZ, [RZ] ;  /* 0x00000000fffff984 */ /* 0x000fe20000000800 */
[----:B------:R2:W-:Y:S06]  /*3f40*/  MEMBAR.ALL.CTA ;  /* 0x0000000000007992 */ /* 0x0005ec0000008000 */
[----:B--2---:R-:W2:Y:S02]  /*3f50*/  FENCE.VIEW.ASYNC.S ;  /* 0x00000000000073c6 */ /* 0x004ea40000000000 */
[----:B--2---:R-:W-:Y:S01]  /*3f60*/  SYNCS.ARRIVE.TRANS64.RED.A1T0 RZ, [UR35], RZ ;  /* 0x000000ffffff79a7 */ /* 0x004fe20008100423 */
[----:B------:R-:W2:Y:S02]  /*3f70*/  SYNCS.PHASECHK.TRANS64.TRYWAIT P0, [UR25+0x130], R2 ;  /* 0x00013002ff0075a7 */ /* 0x000ea40008001119 */
[----:B--23--:R-:W-:Y:S05]  /*3f80*/  @!P0 BRA `(.L_x_58) ;  /* 0x0000005000888947 */ /* 0x00cfea0003800000 */
.L_x_152:
[----:B------:R-:W-:Y:S05]  /*3f90*/  BRA.U !UP4, `(.L_x_59) ;  /* 0x000000010cf87547 */ /* 0x000fea000b800000 */
[----:B--2---:R-:W-:Y:S01]  /*3fa0*/  IMAD.U32 R0, RZ, RZ, UR24 ;  /* 0x00000018ff007e24 */ /* 0x004fe2000f8e00ff */
[----:B------:R-:W-:-:S04]  /*3fb0*/  ULEA UR4, UR18, UR21, 0x3 ;  /* 0x0000001512047291 */ /* 0x000fc8000f8e18ff */
[----:B------:R-:W-:-:S05]  /*3fc0*/  LEA R0, R0, R1, 0x2 ;  /* 0x0000000100007211 */ /* 0x000fca00078e10ff */
[----:B------:R2:W5:Y:S01]  /*3fd0*/  LDL R2, [R0] ;  /* 0x0000000000027983 */ /* 0x0005620000100800 */
[----:B------:R-:W-:Y:S01]  /*3fe0*/  UPLOP3.LUT UP2, UPT, UPT, UPT, UPT, 0x40, 0x4 ;  /* 0x000000000004789c */ /* 0x000fe20003f4e870 */
[----:B------:R-:W-:Y:S01]  /*3ff0*/  UMOV UR20, UR36 ;  /* 0x0000002400147c82 */ /* 0x000fe20008000000 */
[----:B------:R-:W-:Y:S01]  /*4000*/  UMOV UR19, UR34 ;  /* 0x0000002200137c82 */ /* 0x000fe20008000000 */
[----:B------:R-:W-:Y:S01]  /*4010*/  UMOV UR5, UR18 ;  /* 0x0000001200057c82 */ /* 0x000fe20008000000 */
[----:B--2---:R-:W-:-:S04]  /*4020*/  SHF.L.U32 R0, R8, 0x1f, RZ ;  /* 0x0000001f08007819 */ /* 0x004fc800000006ff */
[----:B------:R2:W3:Y:S03]  /*4030*/  SYNCS.PHASECHK.TRANS64.TRYWAIT P2, [UR4], R0 ;  /* 0x00000000ff0075a7 */ /* 0x0004e60008041104 */
.L_x_62:
[----:B------:R-:W-:Y:S02]  /*4040*/  UIADD3 UR20, UPT, UPT, UR20, 0x1, URZ ;  /* 0x0000000114147890 */ /* 0x000fe4000fffe0ff */
[----:B------:R-:W-:Y:S02]  /*4050*/  ULEA UR17, UR5, UR21, 0x3 ;  /* 0x0000001505117291 */ /* 0x000fe4000f8e18ff */
[----:B------:R-:W-:Y:S01]  /*4060*/  UISETP.NE.AND UP3, UPT, UR20, URZ, UPT ;  /* 0x000000ff1400728c */ /* 0x000fe2000bf65270 */
[----:B--234-:R-:W-:Y:S10]  /*4070*/  @P2 BRA `(.L_x_60) ;  /* 0x00000000000c2947 */ /* 0x01cff40003800000 */
[----:B------:R-:W-:Y:S04]  /*4080*/  SHF.L.U32 R3, R8, 0x1f, RZ ;  /* 0x0000001f08037819 */ /* 0x000fe800000006ff */
[----:B------:R-:W3:Y:S02]  /*4090*/  SYNCS.PHASECHK.TRANS64.TRYWAIT P0, [UR17], R3 ;  /* 0x00000003ff0075a7 */ /* 0x000ee40008001111 */
[----:B---3--:R-:W-:Y:S05]  /*40a0*/  @!P0 BRA `(.L_x_61) ;  /* 0x0000005000588947 */ /* 0x008fea0003800000 */
.L_x_60:
[----:B------:R-:W-:Y:S01]  /*40b0*/  UISETP.NE.AND UP0, UPT, UR19, 0x1, UPT ;  /* 0x000000011300788c */ /* 0x000fe2000bf05270 */
[----:B------:R-:W-:Y:S01]  /*40c0*/  PLOP3.LUT P2, PT, PT, PT, PT, 0x80, 0x8 ;  /* 0x000000000008781c */ /* 0x000fe20003f4f070 */
[----:B------:R-:W-:Y:S01]  /*40d0*/  UIADD3 UR4, UPT, UPT, UR5, 0x1, URZ ;  /* 0x0000000105047890 */ /* 0x000fe2000fffe0ff */
[----:B------:R-:W-:Y:S11]  /*40e0*/  ELECT P1, URZ, PT ;  /* 0x0000000000ff782f */ /* 0x000ff60003820000 */
[----:B------:R-:W-:Y:S02]  /*40f0*/  @!UPT UIADD3 URZ, UPT, UPT, URZ, URZ, URZ ;  /* 0x000000fffffff290 */ /* 0x000fe4000fffe0ff */
[----:B-----5:R-:W-:Y:S01]  /*4100*/  @P1 R2UR.BROADCAST UR8, R2 ;  /* 0x00000000020812ca */ /* 0x020fe200008e0000 */
[----:B------:R-:W-:Y:S01]  /*4110*/  UISETP.NE.AND UP1, UPT, UR4, 0xd, UPT ;  /* 0x0000000d0400788c */ /* 0x000fe2000bf25270 */
[----:B------:R-:W-:Y:S01]  /*4120*/  PLOP3.LUT P0, PT, PT, PT, UP0, 0x80, 0x8 ;  /* 0x000000000008781c */ /* 0x000fe20003f0f008 */
[----:B------:R-:W-:Y:S02]  /*4130*/  ULEA UR10, UR5, UR23, 0x9 ;  /* 0x00000017050a7291 */ /* 0x000fe4000f8e48ff */
[----:B------:R-:W-:Y:S02]  /*4140*/  USEL UR6, URZ, 0x1, UP1 ;  /* 0x00000001ff067887 */ /* 0x000fe40008800000 */
[----:B------:R-:W-:Y:S02]  /*4150*/  USEL UR18, UR4, URZ, UP1 ;  /* 0x000000ff04127287 */ /* 0x000fe40008800000 */
[----:B------:R-:W-:Y:S02]  /*4160*/  ULEA UR14, UR5, UR22, 0x9 ;  /* 0x00000016050e7291 */ /* 0x000fe4000f8e48ff */
[----:B------:R-:W-:Y:S01]  /*4170*/  @UP0 ULEA UR4, UR18, UR21, 0x3 ;  /* 0x0000001512040291 */ /* 0x000fe2000f8e18ff */
[----:B------:R-:W-:Y:S01]  /*4180*/  LOP3.LUT R8, R8, UR6, RZ, 0x3c, !PT ;  /* 0x0000000608087c12 */ /* 0x000fe2000f8e3cff */
[----:B------:R-:W-:Y:S02]  /*4190*/  UIADD3 UR6, UPT, UPT, UR10, 0x80, URZ ;  /* 0x000000800a067890 */ /* 0x000fe4000fffe0ff */
[----:B------:R-:W-:Y:S01]  /*41a0*/  UIADD3 UR12, UPT, UPT, UR10, 0x100, URZ ;  /* 0x000001000a0c7890 */ /* 0x000fe2000fffe0ff */
[----:B--2---:R-:W-:Y:S01]  /*41b0*/  @P0 SHF.L.U32 R0, R8, 0x1f, RZ ;  /* 0x0000001f08000819 */ /* 0x004fe200000006ff */
[----:B------:R-:W-:Y:S01]  /*41c0*/  UIADD3 UR19, UPT, UPT, UR19, -0x1, URZ ;  /* 0xffffffff13137890 */ /* 0x000fe2000fffe0ff */
[----:B------:R-:W-:Y:S02]  /*41d0*/  UMOV UR11, 0x40004040 ;  /* 0x40004040000b7882 */ /* 0x000fe40000000000 */
[----:B------:R4:W2:Y:S01]  /*41e0*/  @P0 SYNCS.PHASECHK.TRANS64.TRYWAIT P2, [UR4], R0 ;  /* 0x00000000ff0005a7 */ /* 0x0008a20008041104 */
[----:B------:R-:W-:Y:S11]  /*41f0*/  ELECT P0, URZ, PT ;  /* 0x0000000000ff782f */ /* 0x000ff60003800000 */
[----:B------:R-:W-:Y:S02]  /*4200*/  @!UPT UIADD3 URZ, UPT, UPT, URZ, URZ, URZ ;  /* 0x000000fffffff290 */ /* 0x000fe4000fffe0ff */
[C---:B------:R-:W-:Y:S01]  /*4210*/  @P0 R2UR.BROADCAST UR16, R2.reuse ;  /* 0x00000000021002ca */ /* 0x040fe200008e0000 */
[----:B------:R-:W-:Y:S01]  /*4220*/  UIADD3 UR4, UPT, UPT, UR14, 0x80, URZ ;  /* 0x000000800e047890 */ /* 0x000fe2000fffe0ff */
[----:B------:R-:W-:Y:S01]  /*4230*/  ELECT P0, URZ, PT ;  /* 0x0000000000ff782f */ /* 0x000fe20003800000 */
[----:B------:R-:W-:Y:S01]  /*4240*/  UMOV UR15, 0x40004040 ;  /* 0x40004040000f7882 */ /* 0x000fe20000000000 */
[----:B------:R-:W-:Y:S01]  /*4250*/  UMOV UR7, 0x40004040 ;  /* 0x4000404000077882 */ /* 0x000fe20000000000 */
[----:B------:R3:W-:Y:S01]  /*4260*/  UTCHMMA gdesc[UR10], gdesc[UR14], tmem[UR8], tmem[UR32], idesc[UR33], UP2 ;  /* 0x00ff200e0a0075ea */ /* 0x0007e20009000008 */
[----:B------:R-:W-:Y:S01]  /*4270*/  UPLOP3.LUT UP2, UPT, UPT, UPT, UPT, 0x80, 0x8 ;  /* 0x000000000008789c */ /* 0x000fe20003f4f070 */
[----:B------:R-:W-:Y:S01]  /*4280*/  UMOV UR5, 0x40004040 ;  /* 0x4000404000057882 */ /* 0x000fe20000000000 */
[----:B------:R-:W-:Y:S01]  /*4290*/  UMOV UR13, 0x40004040 ;  /* 0x40004040000d7882 */ /* 0x000fe20000000000 */
[----:B------:R-:W-:Y:S04]  /*42a0*/  UMOV UR9, 0x40004040 ;  /* 0x4000404000097882 */ /* 0x000fe80000000000 */
[----:B------:R1:W-:Y:S01]  /*42b0*/  UTCHMMA gdesc[UR6], gdesc[UR4], tmem[UR16], tmem[UR30], idesc[UR31], UPT ;  /* 0x00ff1e04060075ea */ /* 0x0003e2000b800010 */
[----:B---3--:R-:W-:Y:S01]  /*42c0*/  UIADD3 UR8, UPT, UPT, UR14, 0x100, URZ ;  /* 0x000001000e087890 */ /* 0x008fe2000fffe0ff */
[C---:B------:R-:W-:Y:S02]  /*42d0*/  @P0 R2UR.BROADCAST UR15, R2.reuse ;  /* 0x00000000020f02ca */ /* 0x040fe400008e0000 */
[----:B------:R-:W-:Y:S01]  /*42e0*/  ELECT P0, URZ, PT ;  /* 0x0000000000ff782f */ /* 0x000fe20003800000 */
[----:B------:R-:W-:Y:S02]  /*42f0*/  UIADD3 UR10, UPT, UPT, UR10, 0x180, URZ ;  /* 0x000001800a0a7890 */ /* 0x000fe4000fffe0ff */
[----:B-1----:R-:W-:Y:S10]  /*4300*/  UIADD3 UR6, UPT, UPT, UR14, 0x180, URZ ;  /* 0x000001800e067890 */ /* 0x002ff4000fffe0ff */
[----:B------:R-:W-:Y:S01]  /*4310*/  @P0 R2UR.BROADCAST UR14, R2 ;  /* 0x00000000020e02ca */ /* 0x000fe200008e0000 */
[----:B------:R-:W-:Y:S01]  /*4320*/  UIADD3 UR4, UPT, UPT, UR17, 0x68, URZ ;  /* 0x0000006811047890 */ /* 0x000fe2000fffe0ff */
[----:B------:R-:W-:Y:S01]  /*4330*/  UMOV UR5, UR18 ;  /* 0x0000001200057c82 */ /* 0x000fe20008000000 */
[----:B------:R4:W-:Y:S10]  /*4340*/  UTCHMMA gdesc[UR12], gdesc[UR8], tmem[UR15], tmem[UR28], idesc[UR29], UPT ;  /* 0x00ff1c080c0075ea */ /* 0x0009f4000b80000f */
[----:B------:R4:W-:Y:S01]  /*4350*/  UTCHMMA gdesc[UR10], gdesc[UR6], tmem[UR14], tmem[UR26], idesc[UR27], UPT ;  /* 0x00ff1a060a0075ea */ /* 0x0009e2000b80000e */
[----:B------:R4:W-:Y:S01]  /*4360*/  UTCBAR [UR4], URZ ;  /* 0x000000ff040073e9 */ /* 0x0009e200080000ff */
[----:B------:R-:W-:Y:S05]  /*4370*/  BRA.U UP3, `(.L_x_62) ;  /* 0xfffffffd03307547 */ /* 0x000fea000b83ffff */
.L_x_59:
[----:B----4-:R-:W-:Y:S01]  /*4380*/  UIADD3 UR4, UPT, UPT, UR24, 0x1, URZ ;  /* 0x0000000118047890 */ /* 0x010fe2000fffe0ff */
[----:B------:R-:W-:Y:S01]  /*4390*/  LOP3.LUT P0, RZ, R6, 0x1, RZ, 0xc0, !PT ;  /* 0x0000000106ff7812 */ /* 0x000fe2000780c0ff */
[----:B------:R-:W-:Y:S01]  /*43a0*/  UIADD3 UR5, UPT, UPT, UR25, 0x120, URZ ;  /* 0x0000012019057890 */ /* 0x000fe2000fffe0ff */
[----:B------:R-:W-:Y:S01]  /*43b0*/  LOP3.LUT R9, R9, 0x1, RZ, 0x3c, !PT ;  /* 0x0000000109097812 */ /* 0x000fe200078e3cff */
[----:B------:R-:W-:-:S04]  /*43c0*/  UISETP.NE.AND UP0, UPT, UR4, 0x2, UPT ;  /* 0x000000020400788c */ /* 0x000fc8000bf05270 */
[----:B------:R-:W-:Y:S02]  /*43d0*/  USEL UR6, URZ, 0x1, UP0 ;  /* 0x00000001ff067887 */ /* 0x000fe40008000000 */
[----:B------:R-:W-:Y:S01]  /*43e0*/  USEL UR24, UR4, URZ, UP0 ;  /* 0x000000ff04187287 */ /* 0x000fe20008000000 */
[----:B------:R3:W-:Y:S03]  /*43f0*/  UTCBAR [UR5], URZ ;  /* 0x000000ff050073e9 */ /* 0x0007e600080000ff */
[----:B------:R-:W-:Y:S01]  /*4400*/  LOP3.LUT R10, R10, UR6, RZ, 0x3c, !PT ;  /* 0x000000060a0a7c12 */ /* 0x000fe2000f8e3cff */
[----:B------:R-:W-:Y:S07]  /*4410*/  @P0 BRA `(.L_x_63) ;  /* 0xfffffff800a00947 */ /* 0x000fee000383ffff */
[----:B------:R-:W4:Y:S01]  /*4420*/  S2UR UR6, SR_CgaCtaId ;  /* 0x00000000000679c3 */ /* 0x000f220000008800 */
[----:B------:R-:W-:Y:S01]  /*4430*/  ELECT P0, URZ, PT ;  /* 0x0000000000ff782f */ /* 0x000fe20003800000 */
[----:B--2---:R-:W-:Y:S01]  /*4440*/  IMAD.MOV.U32 R0, RZ, RZ, 0x1 ;  /* 0x00000001ff007424 */ /* 0x004fe200078e00ff */
[----:B------:R-:W-:Y:S01]  /*4450*/  UIADD3 UR21, UPT, UPT, UR21, 0x130, URZ ;  /* 0x0000013015157890 */ /* 0x000fe2000fffe0ff */
[----:B------:R-:W-:Y:S01]  /*4460*/  SHF.L.U32 R2, R10, 0x1f, RZ ;  /* 0x0000001f0a027819 */ /* 0x000fe200000006ff */
[----:B------:R-:W-:-:S03]  /*4470*/  UMOV UR4, 0x40 ;  /* 0x0000004000047882 */ /* 0x000fc60000000000 */
[----:B------:R-:W-:Y:S01]  /*4480*/  UVIRTCOUNT.DEALLOC.SMPOOL 0x80 ;  /* 0x000000800000784c */ /* 0x000fe20000000000 */
[----:B----4-:R-:W-:Y:S02]  /*4490*/  ULEA UR6, UR6, UR4, 0x18 ;  /* 0x0000000406067291 */ /* 0x010fe4000f8ec0ff */
[----:B------:R-:W-:-:S07]  /*44a0*/  ULEA UR4, UR24, UR21, 0x3 ;  /* 0x0000001518047291 */ /* 0x000fce000f8e18ff */
[----:B------:R2:W-:Y:S02]  /*44b0*/  @P0 STS.U8 [UR6+0x1c], R0 ;  /* 0x00001c00ff000988 */ /* 0x0005e40008000006 */
[----:B------:R-:W4:Y:S02]  /*44c0*/  SYNCS.PHASECHK.TRANS64.TRYWAIT P0, [UR4], R2 ;  /* 0x00000002ff0075a7 */ /* 0x000f240008001104 */
[----:B--2-4-:R-:W-:Y:S05]  /*44d0*/  @!P0 BRA `(.L_x_64) ;  /* 0x0000004c00648947 */ /* 0x014fea0003800000 */
.L_x_155:
[----:B------:R-:W-:-:S04]  /*44e0*/  UIADD3 UR4, UPT, UPT, UR24, 0x1, URZ ;  /* 0x0000000118047890 */ /* 0x000fc8000fffe0ff */
[----:B------:R-:W-:-:S04]  /*44f0*/  UISETP.NE.AND UP0, UPT, UR4, 0x2, UPT ;  /* 0x000000020400788c */ /* 0x000fc8000bf05270 */
[----:B---3--:R-:W-:Y:S02]  /*4500*/  USEL UR5, URZ, 0x1, UP0 ;  /* 0x00000001ff057887 */ /* 0x008fe40008000000 */
[----:B------:R-:W-:-:S04]  /*4510*/  USEL UR4, UR4, URZ, UP0 ;  /* 0x000000ff04047287 */ /* 0x000fc80008000000 */
[----:B------:R-:W-:Y:S01]  /*4520*/  ULEA UR4, UR4, UR21, 0x3 ;  /* 0x0000001504047291 */ /* 0x000fe2000f8e18ff */
[----:B--2---:R-:W-:-:S04]  /*4530*/  LOP3.LUT R2, R10, UR5, RZ, 0x3c, !PT ;  /* 0x000000050a027c12 */ /* 0x004fc8000f8e3cff */
[----:B------:R-:W-:-:S04]  /*4540*/  SHF.L.U32 R2, R2, 0x1f, RZ ;  /* 0x0000001f02027819 */ /* 0x000fc800000006ff */
[----:B------:R-:W2:Y:S02]  /*4550*/  SYNCS.PHASECHK.TRANS64.TRYWAIT P0, [UR4], R2 ;  /* 0x00000002ff0075a7 */ /* 0x000ea40008001104 */
[----:B--2---:R-:W-:Y:S05]  /*4560*/  @!P0 BRA `(.L_x_65) ;  /* 0x0000004c00588947 */ /* 0x004fea0003800000 */
.L_x_157:
[----:B------:R-:W-:Y:S01]  /*4570*/  NOP ;  /* 0x0000000000007918 */ /* 0x000fe20000000000 */
[----:B--2---:R-:W2:Y:S01]  /*4580*/  LDS R0, [UR6+0x14] ;  /* 0x00001406ff007984 */ /* 0x004ea20008000800 */
[----:B------:R-:W-:Y:S01]  /*4590*/  LOP3.LUT R3, R11, 0xffff, RZ, 0xc0, !PT ;  /* 0x0000ffff0b037812 */ /* 0x000fe200078ec0ff */
[----:B------:R-:W-:-:S03]  /*45a0*/  IMAD.MOV.U32 R2, RZ, RZ, 0xffff ;  /* 0x0000ffffff027424 */ /* 0x000fc600078e00ff */
[----:B------:R-:W-:-:S04]  /*45b0*/  SHF.R.U32.HI R3, RZ, 0x5, R3 ;  /* 0x00000005ff037819 */ /* 0x000fc80000011603 */
[----:B------:R-:W-:-:S04]  /*45c0*/  SHF.L.U32 R2, R2, R3, RZ ;  /* 0x0000000302027219 */ /* 0x000fc800000006ff */
[----:B--2---:R-:W-:-:S04]  /*45d0*/  LOP3.LUT R0, R0, R2, RZ, 0xc0, !PT ;  /* 0x0000000200007212 */ /* 0x004fc800078ec0ff */
[----:B------:R-:W-:Y:S01]  /*45e0*/  ISETP.NE.AND P0, PT, R0, R2, PT ;  /* 0x000000020000720c */ /* 0x000fe20003f05270 */
[----:B------:R-:W-:-:S05]  /*45f0*/  IMAD.MOV.U32 R0, RZ, RZ, 0x1 ;  /* 0x00000001ff007424 */ /* 0x000fca00078e00ff */
[----:B------:R-:W-:-:S07]  /*4600*/  SHF.L.U32 R0, R0, R3, RZ ;  /* 0x0000000300007219 */ /* 0x000fce00000006ff */
[----:B------:R-:W-:Y:S05]  /*4610*/  @P0 BRA `(.L_x_66) ;  /* 0x00000000005c0947 */ /* 0x000fea0003800000 */
[----:B------:R-:W2:Y:S02]  /*4620*/  LDS R3, [UR6+0x18] ;  /* 0x00001806ff037984 */ /* 0x000ea40008000800 */
[----:B--2---:R-:W-:-:S04]  /*4630*/  LOP3.LUT R3, R3, R0, RZ, 0xc0, !PT ;  /* 0x0000000003037212 */ /* 0x004fc800078ec0ff */
[----:B------:R-:W-:-:S13]  /*4640*/  ISETP.NE.AND P0, PT, R3, R0, PT ;  /* 0x000000000300720c */ /* 0x000fda0003f05270 */
[----:B------:R-:W-:Y:S05]  /*4650*/  @P0 BRA `(.L_x_67) ;  /* 0x0000000000400947 */ /* 0x000fea0003800000 */
[----:B------:R-:W-:Y:S01]  /*4660*/  R2UR UR4, R2 ;  /* 0x00000000020472ca */ /* 0x000fe200000e0000 */
[----:B------:R-:W2:Y:S01]  /*4670*/  S2R R3, SR_LANEID ;  /* 0x0000000000037919 */ /* 0x000ea20000000000 */
[----:B------:R-:W-:-:S04]  /*4680*/  LOP3.LUT R0, RZ, R0, RZ, 0x33, !PT ;  /* 0x00000000ff007212 */ /* 0x000fc800078e33ff */
[----:B------:R-:W3:Y:S07]  /*4690*/  REDUX UR7, R0 ;  /* 0x00000000000773c4 */ /* 0x000eee0000000000 */
[----:B------:R-:W-:-:S03]  /*46a0*/  ULOP3.LUT UR5, URZ, UR4, URZ, 0x33, !UPT ;  /* 0x00000004ff057292 */ /* 0x000fc6000f8e33ff */
[----:B------:R-:W-:Y:S02]  /*46b0*/  VOTEU.ANY UR4, UPT, PT ;  /* 0x0000000000047886 */ /* 0x000fe400038e0100 */
[----:B------:R-:W-:Y:S01]  /*46c0*/  UFLO.U32 UR4, UR4 ;  /* 0x00000004000472bd */ /* 0x000fe200080e0000 */
[----:B------:R-:W-:-:S04]  /*46d0*/  IMAD.U32 R2, RZ, RZ, UR5 ;  /* 0x00000005ff027e24 */ /* 0x000fc8000f8e00ff */
[----:B------:R-:W4:Y:S02]  /*46e0*/  REDUX UR8, R2 ;  /* 0x00000000020873c4 */ /* 0x000f240000000000 */
[----:B------:R1:W-:Y:S01]  /*46f0*/  UTCATOMSWS.AND URZ, UR5 ;  /* 0x0000000500ff79e3 */ /* 0x0003e20008000000 */
[----:B---3--:R-:W-:Y:S01]  /*4700*/  IMAD.U32 R0, RZ, RZ, UR7 ;  /* 0x00000007ff007e24 */ /* 0x008fe2000f8e00ff */
[----:B--2---:R-:W-:Y:S01]  /*4710*/  ISETP.EQ.U32.AND P0, PT, R3, UR4, PT ;  /* 0x0000000403007c0c */ /* 0x004fe2000bf02070 */
[----:B----4-:R-:W-:-:S12]  /*4720*/  IMAD.U32 R2, RZ, RZ, UR8 ;  /* 0x00000008ff027e24 */ /* 0x010fd8000f8e00ff */
[----:B------:R2:W-:Y:S04]  /*4730*/  @P0 ATOMS.AND RZ, [UR6+0x14], R2 ;  /* 0x00001402ffff098c */ /* 0x0005e8000a800006 */
[----:B------:R2:W-:Y:S01]  /*4740*/  @P0 ATOMS.AND RZ, [UR6+0x18], R0 ;  /* 0x00001800ffff098c */ /* 0x0005e2000a800006 */
[----:B-1----:R-:W-:Y:S05]  /*4750*/  BRA `(.L_x_68) ;  /* 0x0000000000147947 */ /* 0x002fea0003800000 */
.L_x_67:
[----:B------:R-:W-:Y:S02]  /*4760*/  MOV R2, 0x4780 ;  /* 0x0000478000027802 */ /* 0x000fe40000000f00 */
[----:B-1---5:R-:W-:Y:S05]  /*4770*/  CALL.REL.NOINC `($__internal_0_$__cuda_sm10x_tcgen05_guardrail_trap_col_being_dealloced_not_returned_by_alloc) ;  /* 0x0000004c00cc7944 */ /* 0x022fea0003c00000 */
[----:B------:R-:W-:Y:S05]  /*4780*/  BRA `(.L_x_68) ;  /* 0x0000000000087947 */ /* 0x000fea0003800000 */
.L_x_66:
[----:B------:R-:W-:Y:S02]  /*4790*/  MOV R2, 0x47b0 ;  /* 0x000047b000027802 */ /* 0x000fe40000000f00 */
[----:B-1---5:R-:W-:Y:S05]  /*47a0*/  CALL.REL.NOINC `($__internal_2_$__cuda_sm10x_tcgen05_guardrail_trap_unallocated_columns_being_dealloced) ;  /* 0x0000004c00d87944 */ /* 0x022fea0003c00000 */
.L_x_68:
[----:B------:R-:W-:Y:S01]  /*47b0*/  NOP ;  /* 0x0000000000007918 */ /* 0x000fe20000000000 */
[----:B------:R-:W-:Y:S05]  /*47c0*/  EXIT ;  /* 0x000000000000794d */ /* 0x000fea0003800000 */
.L_x_52:
[----:B------:R-:W2:Y:S01]  /*47d0*/  LDCU UR5, c[0x0][0x384] ;  /* 0x00007080ff0577ac */ /* 0x000ea20008000800 */
[----:B------:R-:W-:Y:S02]  /*47e0*/  UISETP.NE.OR UP0, UPT, UR15, 0x3, !UP2 ;  /* 0x000000030f00788c */ /* 0x000fe4000d705670 */
[----:B--2---:R-:W-:-:S07]  /*47f0*/  UIADD3 UR5, UPT, UPT, UR5, 0x3f, URZ ;  /* 0x0000003f05057890 */ /* 0x004fce000fffe0ff */
[----:B------:R-:W-:Y:S05]  /*4800*/  BRA.U UP0, `(.L_x_69) ;  /* 0x00000015009c7547 */ /* 0x000fea000b800000 */
[----:B------:R-:W2:Y:S01]  /*4810*/  LDCU UR45, c[0x0][0x388] ;  /* 0x00007100ff2d77ac */ /* 0x000ea20008000800 */
[----:B------:R-:W3:Y:S01]  /*4820*/  S2UR UR7, SR_CgaCtaId ;  /* 0x00000000000779c3 */ /* 0x000ee20000008800 */
[----:B------:R-:W-:Y:S01]  /*4830*/  R2UR UR43, R48 ;  /* 0x00000000302b72ca */ /* 0x000fe200000e0000 */
[----:B------:R-:W-:Y:S01]  /*4840*/  IMAD.MOV.U32 R12, RZ, RZ, 0x1 ;  /* 0x00000001ff0c7424 */ /* 0x000fe200078e00ff */
[----:B------:R-:W-:Y:S01]  /*4850*/  USHF.R.S32.HI UR4, URZ, 0x1f, UR5 ;  /* 0x0000001fff047899 */ /* 0x000fe20008011405 */
[----:B------:R-:W-:Y:S01]  /*4860*/  R2UR UR42, R49 ;  /* 0x00000000312a72ca */ /* 0x000fe200000e0000 */
[----:B------:R-:W4:Y:S01]  /*4870*/  LDCU UR17, c[0x0][0xc0c] ;  /* 0x00018180ff1177ac */ /* 0x000f220008000800 */
[----:B------:R-:W-:Y:S02]  /*4880*/  IMAD.MOV.U32 R11, RZ, RZ, RZ ;  /* 0x000000ffff0b7224 */ /* 0x000fe400078e00ff */
[----:B------:R-:W1:Y:S01]  /*4890*/  LDC.64 R18, c[0x0][0x348] ;  /* 0x0000d200ff127b82 */ /* 0x000e620000000a00 */
[----:B------:R-:W-:Y:S01]  /*48a0*/  ULEA.HI UR4, UR4, UR5, URZ, 0x6 ;  /* 0x0000000504047291 */ /* 0x000fe2000f8f30ff */
[----:B------:R-:W-:Y:S01]  /*48b0*/  IMAD.MOV.U32 R8, RZ, RZ, 0x1000 ;  /* 0x00001000ff087424 */ /* 0x000fe200078e00ff */
[----:B------:R-:W-:Y:S01]  /*48c0*/  UMOV UR24, 0x400 ;  /* 0x0000040000187882 */ /* 0x000fe20000000000 */
[----:B------:R-:W4:Y:S01]  /*48d0*/  LDCU UR31, c[0x0][0x370] ;  /* 0x00006e00ff1f77ac */ /* 0x000f220008000800 */
[----:B------:R-:W-:Y:S01]  /*48e0*/  USHF.R.S32.HI UR27, URZ, 0x6, UR4 ;  /* 0x00000006ff1b7899 */ /* 0x000fe20008011404 */
[----:B--2---:R-:W-:Y:S01]  /*48f0*/  IMAD.U32 R0, RZ, RZ, UR45 ;  /* 0x0000002dff007e24 */ /* 0x004fe2000f8e00ff */
[----:B------:R-:W2:Y:S04]  /*4900*/  LDCU.128 UR32, c[0x0][0xc10] ;  /* 0x00018200ff2077ac */ /* 0x000ea80008000c00 */
[----:B------:R-:W-:Y:S01]  /*4910*/  IABS R0, R0 ;  /* 0x0000000000007213 */ /* 0x000fe20000000000 */
[----:B------:R-:W-:Y:S01]  /*4920*/  IMAD.U32 R5, RZ, RZ, UR27 ;  /* 0x0000001bff057e24 */ /* 0x000fe2000f8e00ff */
[----:B------:R-:W2:Y:S02]  /*4930*/  LDCU UR4, c[0x0][0xc30] ;  /* 0x00018600ff0477ac */ /* 0x000ea40008000800 */
[----:B------:R-:W-:-:S02]  /*4940*/  R2UR UR25, R0 ;  /* 0x00000000001972ca */ /* 0x000fc400000e0000 */
[-C--:B------:R-:W-:Y:S01]  /*4950*/  IABS R2, R5.reuse ;  /* 0x0000000500027213 */ /* 0x080fe20000000000 */
[----:B---3--:R-:W-:Y:S01]  /*4960*/  ULEA UR24, UR7, UR24, 0x18 ;  /* 0x0000001807187291 */ /* 0x008fe2000f8ec0ff */
[----:B------:R-:W-:Y:S01]  /*4970*/  IABS R5, R5 ;  /* 0x0000000500057213 */ /* 0x000fe20000000000 */
[----:B------:R-:W3:Y:S01]  /*4980*/  LDCU UR30, c[0x0][0x374] ;  /* 0x00006e80ff1e77ac */ /* 0x000ee20008000800 */
[----:B------:R-:W-:Y:S02]  /*4990*/  R2UR UR26, R2 ;  /* 0x00000000021a72ca */ /* 0x000fe400000e0000 */
[----:B------:R-:W1:Y:S01]  /*49a0*/  LDC.64 R2, c[0x0][0x988] ;  /* 0x00026200ff027b82 */ /* 0x000e620000000a00 */
[----:B----4-:R-:W-:Y:S01]  /*49b0*/  UISETP.NE.AND UP2, UPT, UR17, 0x1, UPT ;  /* 0x000000011100788c */ /* 0x010fe2000bf45270 */
[----:B------:R-:W-:Y:S01]  /*49c0*/  IMAD.MOV R5, RZ, RZ, -R5 ;  /* 0x000000ffff057224 */ /* 0x000fe200078e0a05 */
[----:B------:R-:W4:Y:S02]  /*49d0*/  LDCU UR47, c[0x0][0xc20] ;  /* 0x00018400ff2f77ac */ /* 0x000f240008000800 */
[----:B------:R-:W4:Y:S01]  /*49e0*/  I2F.RP R0, UR25 ;  /* 0x0000001900007d06 */ /* 0x000f220008209400 */
[----:B------:R-:W1:Y:S01]  /*49f0*/  LDCU UR29, c[0x0][0x38c] ;  /* 0x00007180ff1d77ac */ /* 0x000e620008000800 */
[----:B------:R-:W-:Y:S01]  /*4a00*/  R2UR UR44, R5 ;  /* 0x00000000052c72ca */ /* 0x000fe200000e0000 */
[----:B--2---:R-:W-:-:S05]  /*4a10*/  UISETP.NE.AND UP2, UPT, UR4, 0x1, UPT ;  /* 0x000000010400788c */ /* 0x004fca000bf45270 */
[----:B------:R-:W2:Y:S01]  /*4a20*/  I2F.RP R4, UR26 ;  /* 0x0000001a00047d06 */ /* 0x000ea20008209400 */
[----:B------:R-:W-:Y:S02]  /*4a30*/  UIMAD.WIDE.U32 UR10, UR31, UR32, URZ ;  /* 0x000000201f0a72a5 */ /* 0x000fe4000f8e00ff */
[----:B---3--:R-:W-:Y:S02]  /*4a40*/  UIMAD.WIDE.U32 UR12, UR30, UR35, URZ ;  /* 0x000000231e0c72a5 */ /* 0x008fe4000f8e00ff */
[----:B------:R-:W-:Y:S02]  /*4a50*/  UISETP.NE.AND UP4, UPT, UR45, URZ, UPT ;  /* 0x000000ff2d00728c */ /* 0x000fe4000bf85270 */
[----:B------:R-:W-:Y:S01]  /*4a60*/  UIADD3 UR41, UPT, UPT, UR24, 0x118, URZ ;  /* 0x0000011818297890 */ /* 0x000fe2000fffe0ff */
[----:B----4-:R-:W3:Y:S01]  /*4a70*/  MUFU.RCP R0, R0 ;  /* 0x0000000000007308 */ /* 0x010ee20000001000 */
[----:B-1----:R-:W-:Y:S01]  /*4a80*/  UISETP.GE.AND UP0, UPT, UR39, 0x1, UPT ;  /* 0x000000012700788c */ /* 0x002fe2000bf06270 */
[----:B------:R-:W-:Y:S01]  /*4a90*/  ISETP.NE.U32.AND P0, PT, R2, RZ, PT ;  /* 0x000000ff0200720c */ /* 0x000fe20003f05070 */
[----:B------:R-:W-:Y:S01]  /*4aa0*/  UMOV UR40, UR11 ;  /* 0x0000000b00287c82 */ /* 0x000fe20008000000 */
[----:B------:R-:W-:Y:S01]  /*4ab0*/  UMOV UR38, UR13 ;  /* 0x0000000d00267c82 */ /* 0x000fe20008000000 */
[----:B------:R-:W-:Y:S01]  /*4ac0*/  UISETP.NE.AND UP0, UPT, UR34, 0x1, UPT ;  /* 0x000000012200788c */ /* 0x000fe2000bf05270 */
[----:B------:R-:W-:-:S02]  /*4ad0*/  ISETP.NE.AND.EX P0, PT, R3, RZ, PT, P0 ;  /* 0x000000ff0300720c */ /* 0x000fc40003f05300 */
[----:B--2---:R-:W1:Y:S01]  /*4ae0*/  MUFU.RCP R4, R4 ;  /* 0x0000000400047308 */ /* 0x004e620000001000 */
[----:B------:R-:W2:Y:S01]  /*4af0*/  LDC.64 R2, c[0x0][0x990] ;  /* 0x00026400ff027b82 */ /* 0x000ea20000000a00 */
[----:B------:R-:W-:Y:S01]  /*4b00*/  UMOV UR23, URZ ;  /* 0x000000ff00177c82 */ /* 0x000fe20008000000 */
[----:B------:R-:W-:Y:S02]  /*4b10*/  UPLOP3.LUT UP1, UPT, UPT, UPT, UPT, 0x40, 0x4 ;  /* 0x000000000004789c */ /* 0x000fe40003f2e870 */
[----:B------:R-:W-:Y:S01]  /*4b20*/  UISETP.NE.AND UP6, UPT, UR39, 0x1, UPT ;  /* 0x000000012700788c */ /* 0x000fe2000bfc5270 */
[----:B------:R-:W4:Y:S01]  /*4b30*/  LDCU.64 UR18, c[0x0][0xc28] ;  /* 0x00018500ff1277ac */ /* 0x000f220008000a00 */
[----:B---3--:R-:W-:Y:S01]  /*4b40*/  VIADD R0, R0, 0xffffffe ;  /* 0x0ffffffe00007836 */ /* 0x008fe20000000000 */
[----:B------:R-:W-:Y:S02]  /*4b50*/  UPRMT UR41, URZ, 0x654, UR41 ;  /* 0x00000654ff297896 */ /* 0x000fe40008000029 */
[----:B------:R-:W-:-:S03]  /*4b60*/  USHF.R.U32.HI UR40, URZ, UR33, UR40 ;  /* 0x00000021ff287299 */ /* 0x000fc60008011628 */
[----:B------:R-:W3:Y:S01]  /*4b70*/  F2I.FTZ.U32.TRUNC.NTZ R0, R0 ;  /* 0x0000000000007305 */ /* 0x000ee2000021f000 */
[----:B------:R-:W-:Y:S01]  /*4b80*/  USHF.R.U32.HI UR38, URZ, UR47, UR38 ;  /* 0x0000002fff267299 */ /* 0x000fe20008011626 */
[----:B-1----:R-:W-:Y:S01]  /*4b90*/  VIADD R4, R4, 0xffffffe ;  /* 0x0ffffffe04047836 */ /* 0x002fe20000000000 */
[----:B------:R-:W-:Y:S02]  /*4ba0*/  UISETP.NE.AND UP0, UPT, UR29, URZ, UPT ;  /* 0x000000ff1d00728c */ /* 0x000fe4000bf05270 */
[----:B------:R-:W-:Y:S01]  /*4bb0*/  UISETP.NE.AND UP5, UPT, UR27, URZ, UPT ;  /* 0x000000ff1b00728c */ /* 0x000fe2000bfa5270 */
[----:B------:R-:W-:Y:S02]  /*4bc0*/  VOTEU.ANY UP4, P0 ;  /* 0x0000000000ff7886 */ /* 0x000fe40000080100 */
[----:B------:R-:W1:Y:S01]  /*4bd0*/  F2I.FTZ.U32.TRUNC.NTZ R4, R4 ;  /* 0x0000000400047305 */ /* 0x000e62000021f000 */
[----:B---3--:R-:W-:Y:S02]  /*4be0*/  R2UR UR5, R0 ;  /* 0x00000000000572ca */ /* 0x008fe400000e0000 */
[----:B-1----:R-:W-:-:S11]  /*4bf0*/  R2UR UR7, R4 ;  /* 0x00000000040772ca */ /* 0x002fd600000e0000 */
[----:B------:R-:W-:-:S04]  /*4c00*/  UIADD3 UR4, UPT, UPT, URZ, -UR5, URZ ;  /* 0x80000005ff047290 */ /* 0x000fc8000fffe0ff */
[----:B------:R-:W-:-:S03]  /*4c10*/  UIMAD UR6, UR4, UR25, URZ ;  /* 0x00000019040672a4 */ /* 0x000fc6000f8e02ff */
[----:B------:R-:W-:Y:S01]  /*4c20*/  UMOV UR4, URZ ;  /* 0x000000ff00047c82 */ /* 0x000fe20008000000 */
[----:B------:R-:W-:Y:S02]  /*4c30*/  UIADD3 UR8, UPT, UPT, URZ, -UR7, URZ ;  /* 0x80000007ff087290 */ /* 0x000fe4000fffe0ff */
[----:B------:R-:W-:Y:S02]  /*4c40*/  UIMAD.WIDE.U32 UR36, UR5, UR6, UR4 ;  /* 0x00000006052472a5 */ /* 0x000fe4000f8e0004 */
[----:B------:R-:W-:Y:S01]  /*4c50*/  UIMAD UR8, UR8, UR26, URZ ;  /* 0x0000001a080872a4 */ /* 0x000fe2000f8e02ff */
[----:B------:R-:W-:-:S03]  /*4c60*/  UMOV UR6, URZ ;  /* 0x000000ff00067c82 */ /* 0x000fc60008000000 */
[----:B------:R-:W-:Y:S01]  /*4c70*/  UIMAD.WIDE.U32 UR6, UR7, UR8, UR6 ;  /* 0x00000008070672a5 */ /* 0x000fe2000f8e0006 */
[----:B------:R-:W-:-:S06]  /*4c80*/  UMOV UR36, UR37 ;  /* 0x0000002500247c82 */ /* 0x000fcc0008000000 */
[----:B--2-4-:R-:W-:-:S05]  /*4c90*/  UMOV UR37, UR7 ;  /* 0x0000000700257c82 */ /* 0x014fca0008000000 */
.L_x_78:
[----:B------:R-:W-:Y:S04]  /*4ca0*/  SHF.L.U32 R4, R11, 0x1f, RZ ;  /* 0x0000001f0b047819 */ /* 0x000fe800000006ff */
[----:B-1----:R-:W1:Y:S02]  /*4cb0*/  SYNCS.PHASECHK.TRANS64.TRYWAIT P0, [UR24+0x110], R4 ;  /* 0x00011004ff0075a7 */ /* 0x002e640008001118 */
[----:B-1----:R-:W-:Y:S05]  /*4cc0*/  @!P0 BRA `(.L_x_70) ;  /* 0x0000004400988947 */ /* 0x002fea0003800000 */
.L_x_159:
[----:B-1----:R-:W1:Y:S01]  /*4cd0*/  LDS.128 R4, [UR24+0x150] ;  /* 0x00015018ff047984 */ /* 0x002e620008000c00 */
[----:B------:R-:W-:Y:S01]  /*4ce0*/  @!PT LDS RZ, [RZ] ;  /* 0x00000000fffff984 */ /* 0x000fe20000000800 */
[----:B------:R-:W-:Y:S01]  /*4cf0*/  @!PT LDS RZ, [RZ] ;  /* 0x00000000fffff984 */ /* 0x000fe20000000800 */
[----:B------:R-:W-:Y:S01]  /*4d00*/  @!PT LDS RZ, [RZ] ;  /* 0x00000000fffff984 */ /* 0x000fe20000000800 */
[----:B------:R-:W-:Y:S01]  /*4d10*/  @!PT LDS RZ, [RZ] ;  /* 0x00000000fffff984 */ /* 0x000fe20000000800 */
[----:B------:R2:W-:Y:S06]  /*4d20*/  MEMBAR.ALL.CTA ;  /* 0x0000000000007992 */ /* 0x0005ec0000008000 */
[----:B--2---:R-:W2:Y:S02]  /*4d30*/  FENCE.VIEW.ASYNC.S ;  /* 0x00000000000073c6 */ /* 0x004ea40000000000 */
[----:B--2---:R-:W-:Y:S01]  /*4d40*/  SYNCS.ARRIVE.TRANS64.RED.A1T0 RZ, [UR41], RZ ;  /* 0x000000ffffff79a7 */ /* 0x004fe20008100429 */
[----:B-1----:R-:W-:Y:S11]  /*4d50*/  LOP3.LUT P0, RZ, R6, 0x1, RZ, 0xc0, !PT ;  /* 0x0000000106ff7812 */ /* 0x002ff6000780c0ff */
[----:B------:R-:W-:Y:S02]  /*4d60*/  @!UPT UIADD3 URZ, UPT, UPT, URZ, URZ, URZ ;  /* 0x000000fffffff290 */ /* 0x000fe4000fffe0ff */
[----:B------:R-:W-:Y:S01]  /*4d70*/  VOTEU.ANY UP0, P0 ;  /* 0x0000000000ff7886 */ /* 0x000fe20000000100 */
[----:B------:R-:W-:Y:S11]  /*4d80*/  PLOP3.LUT P0, PT, PT, PT, UP0, 0x80, 0x8 ;  /* 0x000000000008781c */ /* 0x000ff60003f0f008 */
[----:B------:R-:W-:Y:S02]  /*4d90*/  @!UPT UIADD3 URZ, UPT, UPT, URZ, URZ, URZ ;  /* 0x000000fffffff290 */ /* 0x000fe4000fffe0ff */
[----:B------:R-:W-:Y:S02]  /*4da0*/  @P0 MOV R9, R4 ;  /* 0x0000000400090202 */ /* 0x000fe40000000f00 */
[----:B------:R-:W-:Y:S02]  /*4db0*/  @P0 LOP3.LUT R0, R5, 0xffff, RZ, 0xc0, !PT ;  /* 0x0000ffff05000812 */ /* 0x000fe400078ec0ff */
[----:B------:R-:W-:Y:S02]  /*4dc0*/  @P0 R2UR UR5, R9 ;  /* 0x00000000090502ca */ /* 0x000fe400000e0000 */
[----:B------:R-:W-:Y:S11]  /*4dd0*/  @P0 R2UR UR4, R0 ;  /* 0x00000000000402ca */ /* 0x000ff600000e0000 */
[----:B------:R-:W-:Y:S02]  /*4de0*/  @UP0 UMOV UR16, UR5 ;  /* 0x0000000500100c82 */ /* 0x000fe40008000000 */
[----:B------:R-:W-:Y:S01]  /*4df0*/  @UP0 UMOV UR15, UR4 ;  /* 0x00000004000f0c82 */ /* 0x000fe20008000000 */
[----:B------:R-:W-:Y:S09]  /*4e00*/  UISETP.GE.AND UP0, UPT, UR39, 0x1, UPT ;  /* 0x000000012700788c */ /* 0x000ff2000bf06270 */
[----:B------:R-:W-:Y:S05]  /*4e10*/  BRA.U !UP0, `(.L_x_71) ;  /* 0x0000000108b47547 */ /* 0x000fea000b800000 */
[----:B------:R-:W-:Y:S02]  /*4e20*/  UIMAD.WIDE.U32 UR8, UR15, UR35, URZ ;  /* 0x000000230f0872a5 */ /* 0x000fe4000f8e00ff */
[----:B------:R-:W-:Y:S02]  /*4e30*/  UP2UR UR14, UPR, URZ, 0x2 ;  /* 0x00000002ff0e7883 */ /* 0x000fe40008000000 */
[----:B------:R-:W-:Y:S02]  /*4e40*/  UISETP.NE.AND UP1, UPT, UR34, 0x1, UPT ;  /* 0x000000012200788c */ /* 0x000fe4000bf25270 */
[----:B------:R-:W-:Y:S02]  /*4e50*/  UIMAD.WIDE.U32 UR10, UR16, UR32, URZ ;  /* 0x00000020100a72a5 */ /* 0x000fe4000f8e00ff */
[----:B------:R-:W-:Y:S02]  /*4e60*/  USEL UR4, UR30, UR38, !UP1 ;  /* 0x000000261e047287 */ /* 0x000fe4000c800000 */
[----:B------:R-:W-:Y:S02]  /*4e70*/  UISETP.NE.AND UP0, UPT, UR17, 0x1, UPT ;  /* 0x000000011100788c */ /* 0x000fe4000bf05270 */
[----:B------:R-:W-:Y:S02]  /*4e80*/  UIMAD.WIDE.U32 UR12, UR4, UR18, URZ ;  /* 0x00000012040c72a5 */ /* 0x000fe4000f8e00ff */
[----:B------:R-:W-:Y:S01]  /*4e90*/  USEL UR7, UR31, UR40, !UP0 ;  /* 0x000000281f077287 */ /* 0x000fe2000c000000 */
[----:B------:R-:W-:Y:S02]  /*4ea0*/  UMOV UR5, UR9 ;  /* 0x0000000900057c82 */ /* 0x000fe40008000000 */
[----:B------:R-:W-:Y:S02]  /*4eb0*/  USHF.R.U32.HI UR6, URZ, UR47, UR5 ;  /* 0x0000002fff067299 */ /* 0x000fe40008011605 */
[----:B------:R-:W-:Y:S02]  /*4ec0*/  UIMAD.WIDE.U32 UR20, UR7, UR18, URZ ;  /* 0x00000012071472a5 */ /* 0x000fe4000f8e00ff */
[----:B------:R-:W-:Y:S02]  /*4ed0*/  USEL UR6, UR15, UR6, !UP1 ;  /* 0x000000060f067287 */ /* 0x000fe4000c800000 */
[----:B------:R-:W-:Y:S01]  /*4ee0*/  UISETP.NE.AND UP1, UPT, UR14, URZ, UPT ;  /* 0x000000ff0e00728c */ /* 0x000fe2000bf25270 */
[----:B------:R-:W-:Y:S01]  /*4ef0*/  UMOV UR5, UR11 ;  /* 0x0000000b00057c82 */ /* 0x000fe20008000000 */
[----:B------:R-:W-:Y:S02]  /*4f00*/  UIMAD.WIDE.U32 UR10, UR6, UR18, URZ ;  /* 0x00000012060a72a5 */ /* 0x000fe4000f8e00ff */
[----:B------:R-:W-:Y:S03]  /*4f10*/  USHF.R.U32.HI UR8, URZ, UR33, UR5 ;  /* 0x00000021ff087299 */ /* 0x000fe60008011605 */
[----:B------:R-:W-:Y:S02]  /*4f20*/  UMOV UR5, UR13 ;  /* 0x0000000d00057c82 */ /* 0x000fe40008000000 */
[----:B------:R-:W-:Y:S03]  /*4f30*/  @UP6 USHF.R.U32.HI UR4, URZ, UR19, UR5 ;  /* 0x00000013ff046299 */ /* 0x000fe60008011605 */
[----:B------:R-:W-:Y:S01]  /*4f40*/  UMOV UR5, UR21 ;  /* 0x0000001500057c82 */ /* 0x000fe20008000000 */
[----:B------:R-:W-:Y:S02]  /*4f50*/  UIMAD UR4, UR39, UR4, URZ ;  /* 0x00000004270472a4 */ /* 0x000fe4000f8e02ff */
[----:B------:R-:W-:Y:S02]  /*4f60*/  @UP6 USHF.R.U32.HI UR7, URZ, UR19, UR5 ;  /* 0x00000013ff076299 */ /* 0x000fe40008011605 */
[----:B------:R-:W-:Y:S02]  /*4f70*/  USEL UR5, UR16, UR8, !UP0 ;  /* 0x0000000810057287 */ /* 0x000fe4000c000000 */
[----:B------:R-:W-:Y:S02]  /*4f80*/  UIMAD UR8, UR39, UR7, URZ ;  /* 0x00000007270872a4 */ /* 0x000fe4000f8e02ff */
[----:B------:R-:W-:Y:S03]  /*4f90*/  UISETP.GE.AND UP0, UPT, UR6, UR4, UPT ;  /* 0x000000040600728c */ /* 0x000fe6000bf06270 */
[----:B------:R-:W-:Y:S01]  /*4fa0*/  UMOV UR4, UR11 ;  /* 0x0000000b00047c82 */ /* 0x000fe20008000000 */
[----:B------:R-:W-:Y:S02]  /*4fb0*/  UISETP.GE.OR UP0, UPT, UR5, UR8, UP0 ;  /* 0x000000080500728c */ /* 0x000fe40008706670 */
[----:B------:R-:W-:Y:S02]  /*4fc0*/  USHF.R.U32.HI UR4, URZ, UR19, UR4 ;  /* 0x00000013ff047299 */ /* 0x000fe40008011604 */
[----:B------:R-:W-:Y:S02]  /*4fd0*/  UIMAD.WIDE.U32 UR8, UR5, UR18, URZ ;  /* 0x00000012050872a5 */ /* 0x000fe4000f8e00ff */
[----:B------:R-:W-:Y:S04]  /*4fe0*/  USEL UR10, UR6, UR4, !UP6 ;  /* 0x00000004060a7287 */ /* 0x000fe8000f000000 */
[----:B------:R-:W-:Y:S01]  /*4ff0*/  UIADD3 UR11, UPT, UPT, -UR10, URZ, URZ ;  /* 0x000000ff0a0b7290 */ /* 0x000fe2000fffe1ff */
[----:B------:R-:W-:Y:S02]  /*5000*/  @!UP0 UMOV UR4, UR9 ;  /* 0x0000000900048c82 */ /* 0x000fe40008000000 */
[----:B------:R-:W-:Y:S02]  /*5010*/  @!UP0 USHF.R.U32.HI UR4, URZ, UR19, UR4 ;  /* 0x00000013ff048299 */ /* 0x000fe40008011604 */
[----:B------:R-:W-:Y:S02]  /*5020*/  UIMAD UR8, UR39, UR11, UR6 ;  /* 0x0000000b270872a4 */ /* 0x000fe4000f8e0206 */
[----:B------:R-:W-:Y:S04]  /*5030*/  @!UP0 USEL UR4, UR5, UR4, !UP6 ;  /* 0x0000000405048287 */ /* 0x000fe8000f000000 */
[----:B------:R-:W-:Y:S02]  /*5040*/  @!UP0 UIMAD UR8, UR7, UR8, UR4 ;  /* 0x00000008070882a4 */ /* 0x000fe4000f8e0204 */
[----:B------:R-:W-:Y:S02]  /*5050*/  @!UP0 UIADD3 UR9, UPT, UPT, UR10, -UR4, URZ ;  /* 0x800000040a098290 */ /* 0x000fe4000fffe0ff */
[----:B------:R-:W-:Y:S02]  /*5060*/  UIADD3 UR4, UPT, UPT, -UR5, URZ, URZ ;  /* 0x000000ff05047290 */ /* 0x000fe4000fffe1ff */
[----:B------:R-:W-:Y:S02]  /*5070*/  UIADD3 UR7, UPT, UPT, -UR6, URZ, URZ ;  /* 0x000000ff06077290 */ /* 0x000fe4000fffe1ff */
[----:B------:R-:W-:Y:S02]  /*5080*/  @!UP0 UIMAD UR6, UR9, UR39, UR5 ;  /* 0x00000027090682a4 */ /* 0x000fe4000f8e0205 */
[----:B------:R-:W-:Y:S02]  /*5090*/  UIMAD UR16, UR17, UR4, UR16 ;  /* 0x00000004111072a4 */ /* 0x000fe4000f8e0210 */
[----:B------:R-:W-:Y:S01]  /*50a0*/  UIMAD UR15, UR34, UR7, UR15 ;  /* 0x00000007220f72a4 */ /* 0x000fe2000f8e020f */
[----:B------:R-:W-:Y:S02]  /*50b0*/  @!UP0 UMOV UR5, UR8 ;  /* 0x0000000800058c82 */ /* 0x000fe40008000000 */
[----:B------:R-:W-:Y:S02]  /*50c0*/  UIMAD UR16, UR5, UR17, UR16 ;  /* 0x00000011051072a4 */ /* 0x000fe4000f8e0210 */
[----:B------:R-:W-:Y:S11]  /*50d0*/  UIMAD UR15, UR6, UR34, UR15 ;  /* 0x00000022060f72a4 */ /* 0x000ff6000f8e020f */
[----:B------:R-:W-:Y:S01]  /*50e0*/  @!UPT UIADD3 URZ, UPT, UPT, URZ, URZ, URZ ;  /* 0x000000fffffff290 */ /* 0x000fe2000fffe0ff */
.L_x_71:
[----:B------:R-:W1:Y:S01]  /*50f0*/  @!UP2 LDCU.128 UR8, c[0x0][0xc10] ;  /* 0x00018200ff08a7ac */ /* 0x000e620008000c00 */
[----:B------:R-:W-:Y:S04]  /*5100*/  MOV R0, UR22 ;  /* 0x0000001600007c02 */ /* 0x000fe80008000f00 */
[----:B------:R-:W-:Y:S01]  /*5110*/  IABS R0, R0 ;  /* 0x0000000000007213 */ /* 0x000fe20000000000 */
[----:B------:R-:W2:Y:S01]  /*5120*/  @!UP2 LDCU UR5, c[0x0][0xc0c] ;  /* 0x00018180ff05a7ac */ /* 0x000ea20008000800 */
[----:B-1----:R-:W-:Y:S07]  /*5130*/  UIMAD.WIDE.U32 UR6, UR16, UR8, URZ ;  /* 0x00000008100672a5 */ /* 0x002fee000f8e00ff */
[----:B------:R-:W-:Y:S01]  /*5140*/  @!UP2 UMOV UR4, UR7 ;  /* 0x000000070004ac82 */ /* 0x000fe20008000000 */
[----:B--2---:R-:W-:Y:S02]  /*5150*/  @!UP2 UISETP.NE.AND UP0, UPT, UR5, 0x1, UPT ;  /* 0x000000010500a88c */ /* 0x004fe4000bf05270 */
[----:B------:R-:W-:Y:S02]  /*5160*/  @!UP2 USHF.R.U32.HI UR4, URZ, UR9, UR4 ;  /* 0x00000009ff04a299 */ /* 0x000fe40008011604 */
[----:B------:R-:W-:Y:S02]  /*5170*/  UIMAD.WIDE.U32 UR6, UR15, UR11, URZ ;  /* 0x0000000b0f0672a5 */ /* 0x000fe4000f8e00ff */
[----:B------:R-:W-:Y:S02]  /*5180*/  @!UP2 USEL UR8, UR16, UR4, !UP0 ;  /* 0x000000041008a287 */ /* 0x000fe4000c000000 */
[----:B------:R-:W-:Y:S03]  /*5190*/  @!UP2 UISETP.NE.AND UP0, UPT, UR10, 0x1, UPT ;  /* 0x000000010a00a88c */ /* 0x000fe6000bf05270 */
[----:B------:R-:W-:Y:S02]  /*51a0*/  @!UP2 UMOV UR6, UR7 ;  /* 0x000000070006ac82 */ /* 0x000fe40008000000 */
[----:B------:R-:W1:Y:S02]  /*51b0*/  @!UP2 LDCU UR4, c[0x0][0xc20] ;  /* 0x00018400ff04a7ac */ /* 0x000e640008000800 */
[----:B-1----:R-:W-:Y:S04]  /*51c0*/  @!UP2 USHF.R.U32.HI UR6, URZ, UR4, UR6 ;  /* 0x00000004ff06a299 */ /* 0x002fe80008011606 */
[----:B------:R-:W-:Y:S04]  /*51d0*/  @!UP2 USEL UR6, UR15, UR6, !UP0 ;  /* 0x000000060f06a287 */ /* 0x000fe8000c000000 */
[----:B------:R-:W-:Y:S02]  /*51e0*/  @!UP2 UIADD3 UR4, UPT, UPT, -UR8, UR6, URZ ;  /* 0x000000060804a290 */ /* 0x000fe4000fffe1ff */
[----:B------:R-:W-:Y:S02]  /*51f0*/  @!UP2 UIADD3 UR6, UPT, UPT, UR8, -UR6, URZ ;  /* 0x800000060806a290 */ /* 0x000fe4000fffe0ff */
[----:B------:R-:W-:Y:S02]  /*5200*/  @!UP2 UIMAD UR16, UR4, UR5, UR16 ;  /* 0x000000050410a2a4 */ /* 0x000fe4000f8e0210 */
[----:B------:R-:W-:Y:S01]  /*5210*/  @!UP2 UIMAD UR15, UR6, UR10, UR15 ;  /* 0x0000000a060fa2a4 */ /* 0x000fe2000f8e020f */
[----:B------:R-:W-:Y:S11]  /*5220*/  BRA.U UP1, `(.L_x_72) ;  /* 0x0000000101107547 */ /* 0x000ff6000b800000 */
[----:B------:R-:W-:Y:S04]  /*5230*/  MOV R10, UR46 ;  /* 0x0000002e000a7c02 */ /* 0x000fe80008000f00 */
[----:B------:R-:W-:Y:S04]  /*5240*/  SHF.L.U32 R10, R10, 0x1f, RZ ;  /* 0x0000001f0a0a7819 */ /* 0x000fe800000006ff */
[----:B------:R-:W1:Y:S02]  /*5250*/  SYNCS.PHASECHK.TRANS64.TRYWAIT P1, [UR24+0x108], R10 ;  /* 0x0001080aff0075a7 */ /* 0x000e640008021118 */
[----:B-1----:R-:W-:Y:S05]  /*5260*/  @!P1 BRA `(.L_x_73) ;  /* 0x0000004000489947 */ /* 0x002fea0003800000 */
.L_x_72:
[----:B------:R-:W-:Y:S01]  /*5270*/  UISETP.NE.AND UP1, UPT, UR45, URZ, UPT ;  /* 0x000000ff2d00728c */ /* 0x000fe2000bf25270 */
[----:B------:R-:W-:Y:S01]  /*5280*/  R2UR UR4, R0 ;  /* 0x00000000000472ca */ /* 0x000fe200000e0000 */
[----:B------:R-:W-:Y:S01]  /*5290*/  USHF.L.U32 UR11, UR28, 0x6, URZ ;  /* 0x000000061c0b7899 */ /* 0x000fe200080006ff */
[----:B-1----:R-:W-:Y:S05]  /*52a0*/  IMAD.U32 R10, RZ, RZ, UR29 ;  /* 0x0000001dff0a7e24 */ /* 0x002fea000f8e00ff */
[----:B------:R-:W-:Y:S04]  /*52b0*/  IABS R10, R10 ;  /* 0x0000000a000a7213 */ /* 0x000fe80000000000 */
[----:B------:R-:W1:Y:S02]  /*52c0*/  I2F.RP R14, R10 ;  /* 0x0000000a000e7306 */ /* 0x000e640000209400 */
[----:B------:R-:W-:Y:S07]  /*52d0*/  UIMAD.WIDE.U32 UR6, UR37, UR4, URZ ;  /* 0x00000004250672a5 */ /* 0x000fee000f8e00ff */
[----:B------:R-:W-:Y:S02]  /*52e0*/  UMOV UR12, UR7 ;  /* 0x00000007000c7c82 */ /* 0x000fe40008000000 */
[----:B------:R-:W-:Y:S04]  /*52f0*/  UIMAD UR4, UR12, UR44, UR4 ;  /* 0x0000002c0c0472a4 */ /* 0x000fe8000f8e0204 */
[----:B------:R-:W-:Y:S01]  /*5300*/  UISETP.GT.U32.AND UP0, UPT, UR26, UR4, UPT ;  /* 0x000000041a00728c */ /* 0x000fe2000bf04070 */
[----:B-1----:R-:W1:Y:S10]  /*5310*/  MUFU.RCP R14, R14 ;  /* 0x0000000e000e7308 */ /* 0x002e740000001000 */
[----:B------:R-:W-:Y:S02]  /*5320*/  @!UP0 UIADD3 UR4, UPT, UPT, UR4, -UR26, URZ ;  /* 0x8000001a04048290 */ /* 0x000fe4000fffe0ff */
[----:B------:R-:W-:Y:S02]  /*5330*/  @!UP0 UIADD3 UR12, UPT, UPT, UR12, 0x1, URZ ;  /* 0x000000010c0c8890 */ /* 0x000fe4000fffe0ff */
[----:B------:R-:W-:Y:S02]  /*5340*/  UISETP.GE.U32.AND UP0, UPT, UR4, UR26, UPT ;  /* 0x0000001a0400728c */ /* 0x000fe4000bf06070 */
[----:B------:R-:W-:Y:S01]  /*5350*/  ULOP3.LUT UR4, UR22, UR27, URZ, 0x3c, !UPT ;  /* 0x0000001b16047292 */ /* 0x000fe2000f8e3cff */
[----:B-1----:R-:W-:Y:S04]  /*5360*/  VIADD R14, R14, 0xffffffe ;  /* 0x0ffffffe0e0e7836 */ /* 0x002fe80000000000 */
[----:B------:R1:W2:Y:S04]  /*5370*/  F2I.FTZ.U32.TRUNC.NTZ R15, R14 ;  /* 0x0000000e000f7305 */ /* 0x0002a8000021f000 */
[----:B------:R-:W-:Y:S02]  /*5380*/  @UP0 UIADD3 UR12, UPT, UPT, UR12, 0x1, URZ ;  /* 0x000000010c0c0890 */ /* 0x000fe4000fffe0ff */
[----:B------:R-:W-:Y:S01]  /*5390*/  UISETP.GE.AND UP0, UPT, UR4, URZ, UPT ;  /* 0x000000ff0400728c */ /* 0x000fe2000bf06270 */
[----:B-1----:R-:W-:Y:S02]  /*53a0*/  HFMA2 R14, -RZ, RZ, 0, 0 ;  /* 0x00000000ff0e7431 */ /* 0x002fe400000001ff */
[--C-:B--2---:R-:W-:Y:S08]  /*53b0*/  IMAD.MOV R9, RZ, RZ, -R15.reuse ;  /* 0x000000ffff097224 */ /* 0x104ff000078e0a0f */
[----:B------:R-:W-:Y:S02]  /*53c0*/  @!UP0 UIADD3 UR12, UPT, UPT, -UR12, URZ, URZ ;  /* 0x000000ff0c0c8290 */ /* 0x000fe4000fffe1ff */
[----:B------:R-:W-:Y:S01]  /*53d0*/  @!UP5 ULOP3.LUT UR12, URZ, UR27, URZ, 0x33, !UPT ;  /* 0x0000001bff0cd292 */ /* 0x000fe2000f8e33ff */
[----:B------:R-:W-:Y:S05]  /*53e0*/  IMAD R9, R9, R10, RZ ;  /* 0x0000000a09097224 */ /* 0x000fea00078e02ff */
[----:B------:R-:W-:Y:S02]  /*53f0*/  IMAD.U32 R0, RZ, RZ, UR12 ;  /* 0x0000000cff007e24 */ /* 0x000fe4000f8e00ff */
[----:B------:R-:W-:Y:S03]  /*5400*/  IMAD.HI.U32 R15, R15, R9, R14 ;  /* 0x000000090f0f7227 */ /* 0x000fe600078e000e */
[----:B------:R-:W-:Y:S04]  /*5410*/  IABS R0, R0 ;  /* 0x0000000000007213 */ /* 0x000fe80000000000 */
[----:B------:R-:W-:Y:S11]  /*5420*/  R2UR UR4, R0 ;  /* 0x00000000000472ca */ /* 0x000ff600000e0000 */
[----:B------:R-:W-:Y:S02]  /*5430*/  @!UPT UIADD3 URZ, UPT, UPT, URZ, URZ, URZ ;  /* 0x000000fffffff290 */ /* 0x000fe4000fffe0ff */
[----:B------:R-:W-:Y:S07]  /*5440*/  UIMAD.WIDE.U32 UR6, UR36, UR4, URZ ;  /* 0x00000004240672a5 */ /* 0x000fee000f8e00ff */
[----:B------:R-:W-:Y:S02]  /*5450*/  UMOV UR13, UR7 ;  /* 0x00000007000d7c82 */ /* 0x000fe40008000000 */
[----:B------:R-:W-:Y:S04]  /*5460*/  UIADD3 UR5, UPT, UPT, -UR13, URZ, URZ ;  /* 0x000000ff0d057290 */ /* 0x000fe8000fffe1ff */
[----:B------:R-:W-:Y:S04]  /*5470*/  UIMAD UR4, UR25, UR5, UR4 ;  /* 0x00000005190472a4 */ /* 0x000fe8000f8e0204 */
[----:B------:R-:W-:Y:S11]  /*5480*/  UISETP.GT.U32.AND UP0, UPT, UR25, UR4, UPT ;  /* 0x000000041900728c */ /* 0x000ff6000bf04070 */
[----:B------:R-:W-:Y:S02]  /*5490*/  @!UP0 UIADD3 UR4, UPT, UPT, UR4, -UR25, URZ ;  /* 0x8000001904048290 */ /* 0x000fe4000fffe0ff */
[----:B------:R-:W-:Y:S02]  /*54a0*/  @!UP0 UIADD3 UR13, UPT, UPT, UR13, 0x1, URZ ;  /* 0x000000010d0d8890 */ /* 0x000fe4000fffe0ff */
[----:B------:R-:W-:Y:S02]  /*54b0*/  UISETP.GE.U32.AND UP0, UPT, UR4, UR25, UPT ;  /* 0x000000190400728c */ /* 0x000fe4000bf06070 */
[----:B------:R-:W-:Y:S09]  /*54c0*/  ULOP3.LUT UR4, UR12, UR45, URZ, 0x3c, !UPT ;  /* 0x0000002d0c047292 */ /* 0x000ff2000f8e3cff */
[----:B------:R-:W-:Y:S02]  /*54d0*/  @UP0 UIADD3 UR13, UPT, UPT, UR13, 0x1, URZ ;  /* 0x000000010d0d0890 */ /* 0x000fe4000fffe0ff */
[----:B------:R-:W-:Y:S11]  /*54e0*/  UISETP.GE.AND UP0, UPT, UR4, URZ, UPT ;  /* 0x000000ff0400728c */ /* 0x000ff6000bf06270 */
[----:B------:R-:W-:Y:S02]  /*54f0*/  @!UP0 UIADD3 UR13, UPT, UPT, -UR13, URZ, URZ ;  /* 0x000000ff0d0d8290 */ /* 0x000fe4000fffe1ff */
[----:B------:R-:W-:Y:S02]  /*5500*/  @!UP1 ULOP3.LUT UR13, URZ, UR45, URZ, 0x33, !UPT ;  /* 0x0000002dff0d9292 */ /* 0x000fe4000f8e33ff */
[----:B------:R-:W-:Y:S02]  /*5510*/  UISETP.NE.AND UP1, UPT, UR29, URZ, UPT ;  /* 0x000000ff1d00728c */ /* 0x000fe4000bf25270 */
[----:B------:R-:W-:Y:S02]  /*5520*/  ULOP3.LUT UR4, UR13, UR29, URZ, 0x3c, !UPT ;  /* 0x0000001d0d047292 */ /* 0x000fe4000f8e3cff */
[----:B------:R-:W-:Y:S02]  /*5530*/  IMAD.U32 R0, RZ, RZ, UR13 ;  /* 0x0000000dff007e24 */ /* 0x000fe4000f8e00ff */
[----:B------:R-:W-:Y:S02]  /*5540*/  UISETP.GE.AND UP0, UPT, UR4, URZ, UPT ;  /* 0x000000ff0400728c */ /* 0x000fe4000bf06270 */
[----:B------:R-:W-:Y:S01]  /*5550*/  UIADD3 UR4, UPT, UPT, -UR12, URZ, URZ ;  /* 0x000000ff0c047290 */ /* 0x000fe2000fffe1ff */
[----:B------:R-:W-:Y:S03]  /*5560*/  IABS R0, R0 ;  /* 0x0000000000007213 */ /* 0x000fe60000000000 */
[----:B------:R-:W-:Y:S02]  /*5570*/  UIMAD UR5, UR27, UR4, UR22 ;  /* 0x000000041b0572a4 */ /* 0x000fe4000f8e0216 */
[----:B------:R-:W-:Y:S01]  /*5580*/  IMAD.HI.U32 R15, R15, R0, RZ ;  /* 0x000000000f0f7227 */ /* 0x000fe200078e00ff */
[----:B------:R-:W-:Y:S02]  /*5590*/  UIADD3 UR4, UPT, UPT, -UR13, URZ, URZ ;  /* 0x000000ff0d047290 */ /* 0x000fe4000fffe1ff */
[----:B------:R-:W-:Y:S01]  /*55a0*/  USHF.L.U32 UR22, UR5, 0x6, URZ ;  /* 0x0000000605167899 */ /* 0x000fe200080006ff */
[----:B------:R-:W-:Y:S01]  /*55b0*/  IMAD.MOV R9, RZ, RZ, -R15 ;  /* 0x000000ffff097224 */ /* 0x000fe200078e0a0f */
[----:B------:R-:W-:Y:S03]  /*55c0*/  UIMAD UR12, UR45, UR4, UR12 ;  /* 0x000000042d0c72a4 */ /* 0x000fe6000f8e020c */
[C---:B------:R-:W-:Y:S05]  /*55d0*/  IMAD R0, R10.reuse, R9, R0 ;  /* 0x000000090a007224 */ /* 0x040fea00078e0200 */
[----:B------:R-:W-:Y:S11]  /*55e0*/  ISETP.GT.U32.AND P1, PT, R10, R0, PT ;  /* 0x000000000a00720c */ /* 0x000ff60003f24070 */
[----:B------:R-:W-:Y:S02]  /*55f0*/  @!UPT UIADD3 URZ, UPT, UPT, URZ, URZ, URZ ;  /* 0x000000fffffff290 */ /* 0x000fe4000fffe0ff */
[----:B------:R-:W-:Y:S01]  /*5600*/  @!P1 IADD3 R15, PT, PT, R15, 0x1, RZ ;  /* 0x000000010f0f9810 */ /* 0x000fe20007ffe0ff */
[----:B------:R-:W-:Y:S01]  /*5610*/  @!P1 IMAD.IADD R0, R0, 0x1, -R10 ;  /* 0x0000000100009824 */ /* 0x000fe200078e0a0a */
[----:B------:R-:W-:Y:S04]  /*5620*/  ISETP.NE.U32.AND P1, PT, R2, RZ, PT ;  /* 0x000000ff0200720c */ /* 0x000fe80003f25070 */
[----:B------:R-:W-:Y:S02]  /*5630*/  ISETP.GE.U32.AND P2, PT, R0, R10, PT ;  /* 0x0000000a0000720c */ /* 0x000fe40003f46070 */
[----:B------:R-:W-:Y:S11]  /*5640*/  ISETP.NE.AND.EX P1, PT, R3, RZ, PT, P1 ;  /* 0x000000ff0300720c */ /* 0x000ff60003f25310 */
[----:B------:R-:W-:Y:S01]  /*5650*/  @P2 VIADD R15, R15, 0x1 ;  /* 0x000000010f0f2836 */ /* 0x000fe20000000000 */
[----:B------:R-:W-:Y:S04]  /*5660*/  ISETP.NE.U32.AND P2, PT, R2, RZ, PT ;  /* 0x000000ff0200720c */ /* 0x000fe80003f45070 */
[----:B------:R-:W-:Y:S02]  /*5670*/  R2UR UR14, R15 ;  /* 0x000000000f0e72ca */ /* 0x000fe400000e0000 */
[----:B------:R-:W-:Y:S11]  /*5680*/  ISETP.NE.AND.EX P2, PT, R3, RZ, PT, P2 ;  /* 0x000000ff0300720c */ /* 0x000ff60003f45320 */
[----:B------:R-:W-:Y:S02]  /*5690*/  @!UP0 UIADD3 UR14, UPT, UPT, -UR14, URZ, URZ ;  /* 0x000000ff0e0e8290 */ /* 0x000fe4000fffe1ff */
[----:B------:R-:W-:Y:S04]  /*56a0*/  @!UP1 ULOP3.LUT UR14, URZ, UR29, URZ, 0x33, !UPT ;  /* 0x0000001dff0e9292 */ /* 0x000fe8000f8e33ff */
[----:B------:R-:W-:Y:S04]  /*56b0*/  UIADD3 UR6, UPT, UPT, -UR14, URZ, URZ ;  /* 0x000000ff0e067290 */ /* 0x000fe8000fffe1ff */
[----:B------:R-:W-:Y:S01]  /*56c0*/  UIMAD UR13, UR29, UR6, UR13 ;  /* 0x000000061d0d72a4 */ /* 0x000fe2000f8e020d */
[----:B------:R-:W-:Y:S11]  /*56d0*/  @!P2 BRA `(.L_x_74) ;  /* 0x000000000030a947 */ /* 0x000ff60003800000 */
[----:B------:R-:W-:Y:S01]  /*56e0*/  UPLOP3.LUT UP3, UPT, UPT, UPT, UP4, 0x80, 0x8 ;  /* 0x000000000008789c */ /* 0x000fe20003f6f040 */
[----:B------:R-:W-:Y:S01]  /*56f0*/  MOV R55, 0x1 ;  /* 0x0000000100377802 */ /* 0x000fe20000000f00 */
[----:B------:R-:W1:Y:S04]  /*5700*/  LDCU.64 UR4, c[0x0][0x358] ;  /* 0x00006b00ff0477ac */ /* 0x000e680008000a00 */
[----:B------:R-:W-:Y:S11]  /*5710*/  PLOP3.LUT P2, PT, PT, PT, UP3, 0x80, 0x8 ;  /* 0x000000000008781c */ /* 0x000ff60003f4f038 */
[----:B------:R-:W-:Y:S02]  /*5720*/  @!UPT UIADD3 URZ, UPT, UPT, URZ, URZ, URZ ;  /* 0x000000fffffff290 */ /* 0x000fe4000fffe0ff */
[----:B------:R-:W2:Y:S01]  /*5730*/  @P2 LDC.64 R14, c[0x0][0x988] ;  /* 0x00026200ff0e2b82 */ /* 0x000ea20000000a00 */
[----:B------:R-:W-:Y:S04]  /*5740*/  @P2 IMAD R0, R16, R2, RZ ;  /* 0x0000000210002224 */ /* 0x000fe800078e02ff */
[----:B--2---:R-:W-:Y:S01]  /*5750*/  @P2 IMAD.WIDE R14, R0, 0x4, R14 ;  /* 0x00000004000e2825 */ /* 0x004fe200078e020e */
[----:B------:R-:W-:Y:S04]  /*5760*/  MOV R0, 0x1 ;  /* 0x0000000100007802 */ /* 0x000fe80000000f00 */
[----:B-1---5:R1:W5:Y:S01]  /*5770*/  @P2 LDG.E R26, desc[UR4][R14.64] ;  /* 0x000000040e1a2981 */ /* 0x022362000c1e1900 */
[----:B------:R-:W-:Y:S01]  /*5780*/  @!P2 PRMT R55, R0, 0x7610, R55 ;  /* 0x000076100037a816 */ /* 0x000fe20000000037 */
[----:B-1----:R-:W2:Y:S06]  /*5790*/  @!P2 LDC R26, c[0x0][0x980] ;  /* 0x00026000ff1aab82 */ /* 0x002eac0000000800 */
.L_x_74:
[----:B--2--5:R-:W-:Y:S01]  /*57a0*/  @!P1 FSETP.EQ.AND P3, PT, R26, RZ, PT ;  /* 0x000000ff1a00920b */ /* 0x024fe20003f62000 */
[----:B------:R-:W-:Y:S01]  /*57b0*/  @!UPT UIADD3 URZ, UPT, UPT, URZ, URZ, URZ ;  /* 0x000000fffffff290 */ /* 0x000fe2000fffe0ff */
[----:B------:R-:W-:Y:S11]  /*57c0*/  @!P1 BRA `(.L_x_75) ;  /* 0x0000000000149947 */ /* 0x000ff60003800000 */
[----:B------:R-:W-:Y:S02]  /*57d0*/  LOP3.LUT P1, RZ, R55, 0xff, RZ, 0xc0, !PT ;  /* 0x000000ff37ff7812 */ /* 0x000fe4000782c0ff */
[----:B------:R-:W-:Y:S04]  /*57e0*/  PLOP3.LUT P3, PT, PT, PT, UP3, 0x80, 0x8 ;  /* 0x000000000008781c */ /* 0x000fe80003f6f038 */
[----:B------:R-:W-:Y:S07]  /*57f0*/  PLOP3.LUT P3, PT, P3, PT, PT, 0x8, 0x80 ;  /* 0x000000000080781c */ /* 0x000fee0001f6e170 */
[----:B------:R-:W-:Y:S11]  /*5800*/  @P1 FSETP.EQ.AND P3, PT, R26, RZ, PT ;  /* 0x000000ff1a00120b */ /* 0x000ff60003f62000 */
[----:B------:R-:W-:Y:S02]  /*5810*/  @!UPT UIADD3 URZ, UPT, UPT, URZ, URZ, URZ ;  /* 0x000000fffffff290 */ /* 0x000fe4000fffe0ff */
.L_x_75:
[----:B------:R-:W-:Y:S01]  /*5820*/  ULEA UR5, UR23, UR24, 0x3 ;  /* 0x0000001817057291 */ /* 0x000fe2000f8e18ff */
[----:B------:R-:W-:Y:S02]  /*5830*/  SHF.L.U32 R9, R12, 0x1f, RZ ;  /* 0x0000001f0c097819 */ /* 0x000fe400000006ff */
[----:B------:R-:W-:Y:S04]  /*5840*/  ELECT P2, URZ, PT ;  /* 0x0000000000ff782f */ /* 0x000fe80003840000 */
[----:B------:R-:W-:Y:S02]  /*5850*/  PLOP3.LUT P2, PT, P3, P2, PT, 0xf2, 0x2f ;  /* 0x00000000002f781c */ /* 0x000fe40001f45e72 */
[----:B------:R-:W1:Y:S02]  /*5860*/  SYNCS.PHASECHK.TRANS64.TRYWAIT P1, [UR5+0xe8], R9 ;  /* 0x0000e809ff0075a7 */ /* 0x000e640008021105 */
[----:B-1----:R-:W-:Y:S09]  /*5870*/  @!P1 BRA `(.L_x_76) ;  /* 0x0000003800dc9947 */ /* 0x002ff20003800000 */
.L_x_162:
[----:B------:R-:W2:Y:S01]  /*5880*/  S2UR UR28, SR_CgaCtaId ;  /* 0x00000000001c79c3 */ /* 0x000ea20000008800 */
[----:B------:R-:W-:Y:S01]  /*5890*/  VOTEU.ALL UP0, P2 ;  /* 0x0000000000ff7886 */ /* 0x000fe20001000000 */
[----:B-1----:R-:W-:Y:S01]  /*58a0*/  @!P2 IADD3 R9, P1, PT, R18, 0x680, RZ ;  /* 0x000006801209a810 */ /* 0x002fe20007f3e0ff */
[----:B------:R-:W-:Y:S01]  /*58b0*/  UIADD3 UR6, UPT, UPT, UR23, 0x1, URZ ;  /* 0x0000000117067890 */ /* 0x000fe2000fffe0ff */
[----:B------:R-:W-:Y:S01]  /*58c0*/  @P0 SHF.R.U32.HI R16, RZ, 0x10, R5 ;  /* 0x00000010ff100819 */ /* 0x000fe20000011605 */
[----:B------:R-:W-:Y:S01]  /*58d0*/  UMOV UR48, 0x0 ;  /* 0x0000000000307882 */ /* 0x000fe20000000000 */
[----:B------:R-:W-:Y:S01]  /*58e0*/  @!UP0 ULEA UR4, UR23, UR24, 0xc ;  /* 0x0000001817048291 */ /* 0x000fe2000f8e60ff */
[----:B------:R-:W-:Y:S01]  /*58f0*/  @!P2 IMAD.X R0, RZ, RZ, R19, P1 ;  /* 0x000000ffff00a224 */ /* 0x000fe200008e0613 */
[----:B------:R-:W-:Y:S01]  /*5900*/  @!P2 R2UR UR7, R9 ;  /* 0x000000000907a2ca */ /* 0x000fe200000e0000 */
[----:B------:R-:W-:Y:S01]  /*5910*/  UMOV UR49, 0x10000000 ;  /* 0x1000000000317882 */ /* 0x000fe20000000000 */
[----:B------:R-:W-:Y:S02]  /*5920*/  @!UP0 UIADD3 UR8, UPT, UPT, UR4, 0x200, URZ ;  /* 0x0000020004088890 */ /* 0x000fe4000fffe0ff */
[----:B------:R-:W-:Y:S01]  /*5930*/  UISETP.NE.AND UP0, UPT, UR6, 0x3, UPT ;  /* 0x000000030600788c */ /* 0x000fe2000bf05270 */
[----:B------:R-:W-:Y:S01]  /*5940*/  @!P2 R2UR UR4, R0 ;  /* 0x000000000004a2ca */ /* 0x000fe200000e0000 */
[----:B------:R-:W-:Y:S02]  /*5950*/  @!P2 IMAD.MOV.U32 R0, RZ, RZ, 0x1000 ;  /* 0x00001000ff00a424 */ /* 0x000fe400078e00ff */
[----:B------:R-:W-:Y:S02]  /*5960*/  USEL UR6, UR6, URZ, UP0 ;  /* 0x000000ff06067287 */ /* 0x000fe40008000000 */
[----:B------:R-:W-:Y:S02]  /*5970*/  USEL UR23, URZ, 0x1, UP0 ;  /* 0x00000001ff177887 */ /* 0x000fe40008000000 */
[----:B------:R-:W-:Y:S01]  /*5980*/  VOTEU.ALL UP0, P2 ;  /* 0x0000000000ff7886 */ /* 0x000fe20001000000 */
[----:B------:R-:W-:Y:S03]  /*5990*/  IMAD.U32 R14, RZ, RZ, UR7 ;  /* 0x00000007ff0e7e24 */ /* 0x000fe6000f8e00ff */
[----:B------:R-:W-:Y:S01]  /*59a0*/  LOP3.LUT R12, R12, UR23, RZ, 0x3c, !PT ;  /* 0x000000170c0c7c12 */ /* 0x000fe2000f8e3cff */
[----:B------:R-:W-:Y:S01]  /*59b0*/  @!UP0 UMOV UR10, UR22 ;  /* 0x00000016000a8c82 */ /* 0x000fe20008000000 */
[----:B------:R-:W-:Y:S01]  /*59c0*/  IMAD.U32 R15, RZ, RZ, UR4 ;  /* 0x00000004ff0f7e24 */ /* 0x000fe2000f8e00ff */
[----:B------:R-:W-:Y:S01]  /*59d0*/  @!P2 R2UR UR20, R14 ;  /* 0x000000000e14a2ca */ /* 0x000fe200000e0000 */
[----:B------:R-:W-:Y:S01]  /*59e0*/  UIADD3 UR4, UPT, UPT, UR5, 0xd0, URZ ;  /* 0x000000d005047890 */ /* 0x000fe2000fffe0ff */
[----:B------:R-:W-:Y:S02]  /*59f0*/  SHF.L.U32 R9, R12, 0x1f, RZ ;  /* 0x0000001f0c097819 */ /* 0x000fe400000006ff */
[----:B------:R-:W-:Y:S01]  /*5a00*/  @!P2 R2UR UR21, R15 ;  /* 0x000000000f15a2ca */ /* 0x000fe200000e0000 */
[----:B--2---:R-:W-:Y:S03]  /*5a10*/  UPRMT UR7, UR28, 0x654, UR4 ;  /* 0x000006541c077896 */ /* 0x004fe60008000004 */
[----:B------:R-:W-:Y:S01]  /*5a20*/  @!UP0 UMOV UR9, UR4 ;  /* 0x0000000400098c82 */ /* 0x000fe20008000000 */
[----:B------:R-:W-:Y:S08]  /*5a30*/  ULEA UR4, UR6, UR24, 0x3 ;  /* 0x0000001806047291 */ /* 0x000ff0000f8e18ff */
[----:B------:R1:W-:Y:S01]  /*5a40*/  @!UP0 UTMALDG.5D [UR8], [UR20], desc[UR48] ;  /* 0x00003008140085b4 */ /* 0x0003e20008021000 */
[----:B------:R1:W-:Y:S01]  /*5a50*/  @!P2 SYNCS.ARRIVE.TRANS64.RED.A0TR RZ, [UR5+0xd0], R0 ;  /* 0x0000d000ffffa9a7 */ /* 0x0003e20008300405 */
[----:B------:R-:W-:Y:S01]  /*5a60*/  SYNCS.ARRIVE.TRANS64.RED.A1T0 RZ, [UR7], RZ ;  /* 0x000000ffffff79a7 */ /* 0x000fe20008100407 */
[----:B------:R-:W2:Y:S02]  /*5a70*/  SYNCS.PHASECHK.TRANS64.TRYWAIT P1, [UR4+0xe8], R9 ;  /* 0x0000e809ff0075a7 */ /* 0x000ea40008021104 */
[----:B-12---:R-:W-:Y:S05]  /*5a80*/  @!P1 BRA `(.L_x_77) ;  /* 0x0000003800709947 */ /* 0x006fea0003800000 */
.L_x_164:
[----:B------:R-:W2:Y:S01]  /*5a90*/  S2UR UR28, SR_CgaCtaId ;  /* 0x00000000001c79c3 */ /* 0x000ea20000008800 */
[----:B------:R-:W-:Y:S01]  /*5aa0*/  UPLOP3.LUT UP1, UPT, UPT, UPT, UPT, 0x80, 0x8 ;  /* 0x000000000008789c */ /* 0x000fe20003f2f070 */
[----:B-1----:R-:W-:Y:S01]  /*5ab0*/  @!P2 IADD3 R9, P1, PT, R18, 0x680, RZ ;  /* 0x000006801209a810 */ /* 0x002fe20007f3e0ff */
[----:B------:R-:W-:Y:S01]  /*5ac0*/  UMOV UR20, 0x0 ;  /* 0x0000000000147882 */ /* 0x000fe20000000000 */
[----:B------:R-:W-:Y:S01]  /*5ad0*/  UMOV UR21, 0x10000000 ;  /* 0x1000000000157882 */ /* 0x000fe20000000000 */
[----:B------:R-:W-:Y:S01]  /*5ae0*/  VOTEU.ALL UP0, P2 ;  /* 0x0000000000ff7886 */ /* 0x000fe20001000000 */
[----:B------:R-:W-:Y:S01]  /*5af0*/  LOP3.LUT R11, R11, 0x1, RZ, 0x3c, !PT ;  /* 0x000000010b0b7812 */ /* 0x000fe200078e3cff */
[----:B------:R-:W-:Y:S03]  /*5b00*/  @!P2 IMAD.X R0, RZ, RZ, R19, P1 ;  /* 0x000000ffff00a224 */ /* 0x000fe600008e0613 */
[----:B------:R-:W-:Y:S02]  /*5b10*/  @!UP0 ULEA UR5, UR6, UR24, 0xc ;  /* 0x0000001806058291 */ /* 0x000fe4000f8e60ff */
[----:B------:R-:W-:Y:S02]  /*5b20*/  UIADD3 UR6, UPT, UPT, UR6, 0x1, URZ ;  /* 0x0000000106067890 */ /* 0x000fe4000fffe0ff */
[----:B------:R-:W-:Y:S02]  /*5b30*/  @!UP0 UIADD3 UR10, UPT, UPT, UR22, 0x20, URZ ;  /* 0x00000020160a8890 */ /* 0x000fe4000fffe0ff */
[----:B------:R-:W-:Y:S01]  /*5b40*/  @!UP0 UIADD3 UR8, UPT, UPT, UR5, 0x200, URZ ;  /* 0x0000020005088890 */ /* 0x000fe2000fffe0ff */
[----:B------:R-:W-:Y:S01]  /*5b50*/  @!P2 R2UR UR5, R0 ;  /* 0x000000000005a2ca */ /* 0x000fe200000e0000 */
[----:B------:R-:W-:Y:S02]  /*5b60*/  UISETP.NE.AND UP0, UPT, UR6, 0x3, UPT ;  /* 0x000000030600788c */ /* 0x000fe4000bf05270 */
[----:B------:R-:W-:Y:S02]  /*5b70*/  UIADD3 UR22, UPT, UPT, UR15, UR43, URZ ;  /* 0x0000002b0f167290 */ /* 0x000fe4000fffe0ff */
[----:B------:R-:W-:Y:S01]  /*5b80*/  USEL UR23, UR6, URZ, UP0 ;  /* 0x000000ff06177287 */ /* 0x000fe20008000000 */
[----:B------:R-:W-:Y:S02]  /*5b90*/  @!P2 R2UR UR6, R9 ;  /* 0x000000000906a2ca */ /* 0x000fe400000e0000 */
[----:B------:R-:W-:Y:S02]  /*5ba0*/  PLOP3.LUT P0, PT, PT, PT, UP0, 0x80, 0x8 ;  /* 0x000000000008781c */ /* 0x000fe40003f0f008 */
[----:B------:R-:W-:Y:S02]  /*5bb0*/  VOTEU.ALL UP0, P2 ;  /* 0x0000000000ff7886 */ /* 0x000fe40001000000 */
[----:B------:R-:W-:Y:S01]  /*5bc0*/  SEL R0, RZ, 0x1, P0 ;  /* 0x00000001ff007807 */ /* 0x000fe20000000000 */
[----:B------:R-:W-:Y:S01]  /*5bd0*/  IMAD.U32 R15, RZ, RZ, UR5 ;  /* 0x00000005ff0f7e24 */ /* 0x000fe2000f8e00ff */
[----:B------:R-:W-:Y:S01]  /*5be0*/  UIADD3 UR5, UPT, UPT, UR4, 0xd0, URZ ;  /* 0x000000d004057890 */ /* 0x000fe2000fffe0ff */
[----:B------:R-:W-:Y:S02]  /*5bf0*/  LOP3.LUT P0, RZ, R6, 0x1, RZ, 0xc0, !PT ;  /* 0x0000000106ff7812 */ /* 0x000fe4000780c0ff */
[----:B------:R-:W-:Y:S02]  /*5c00*/  LOP3.LUT R12, R12, R0, RZ, 0x3c, !PT ;  /* 0x000000000c0c7212 */ /* 0x000fe400078e3cff */
[----:B------:R-:W-:Y:S01]  /*5c10*/  IMAD.U32 R14, RZ, RZ, UR6 ;  /* 0x00000006ff0e7e24 */ /* 0x000fe2000f8e00ff */
[----:B------:R-:W-:Y:S01]  /*5c20*/  @!P2 R2UR UR7, R15 ;  /* 0x000000000f07a2ca */ /* 0x000fe200000e0000 */
[----:B------:R-:W-:Y:S01]  /*5c30*/  @!UP0 UMOV UR9, UR5 ;  /* 0x0000000500098c82 */ /* 0x000fe20008000000 */
[----:B--2---:R-:W-:Y:S02]  /*5c40*/  UPRMT UR5, UR28, 0x654, UR5 ;  /* 0x000006541c057896 */ /* 0x004fe40008000005 */
[----:B------:R-:W-:Y:S01]  /*5c50*/  @!P2 R2UR UR6, R14 ;  /* 0x000000000e06a2ca */ /* 0x000fe200000e0000 */
[----:B------:R-:W-:Y:S11]  /*5c60*/  UIADD3 UR28, UPT, UPT, UR16, UR42, URZ ;  /* 0x0000002a101c7290 */ /* 0x000ff6000fffe0ff */
[----:B------:R-:W-:Y:S01]  /*5c70*/  @!UPT UIADD3 URZ, UPT, UPT, URZ, URZ, URZ ;  /* 0x000000fffffff290 */ /* 0x000fe2000fffe0ff */
[----:B------:R1:W-:Y:S01]  /*5c80*/  @!UP0 UTMALDG.5D [UR8], [UR6], desc[UR20] ;  /* 0x00001408060085b4 */ /* 0x0003e20008021000 */
[----:B------:R1:W-:Y:S01]  /*5c90*/  @!P2 SYNCS.ARRIVE.TRANS64.RED.A0TR RZ, [UR4+0xd0], R8 ;  /* 0x0000d008ffffa9a7 */ /* 0x0003e20008300404 */
[----:B------:R-:W-:Y:S01]  /*5ca0*/  SYNCS.ARRIVE.TRANS64.RED.A1T0 RZ, [UR5], RZ ;  /* 0x000000ffffff79a7 */ /* 0x000fe20008100405 */
[----:B------:R-:W-:Y:S05]  /*5cb0*/  @P0 BRA `(.L_x_78) ;  /* 0xffffffec00f80947 */ /* 0x000fea000383ffff */
[----:B------:R-:W-:Y:S01]  /*5cc0*/  UIADD3 UR5, UPT, UPT, UR24, 0xe8, URZ ;  /* 0x000000e818057890 */ /* 0x000fe2000fffe0ff */
[----:B------:R-:W-:-:S03]  /*5cd0*/  SHF.L.U32 R2, R12, 0x1f, RZ ;  /* 0x0000001f0c027819 */ /* 0x000fc600000006ff */
[----:B------:R-:W-:-:S09]  /*5ce0*/  ULEA UR4, UR23, UR5, 0x3 ;  /* 0x0000000517047291 */ /* 0x000fd2000f8e18ff */
[----:B------:R-:W2:Y:S02]  /*5cf0*/  SYNCS.PHASECHK.TRANS64.TRYWAIT P0, [UR4], R2 ;  /* 0x00000002ff0075a7 */ /* 0x000ea40008001104 */
[----:B--2---:R-:W-:Y:S05]  /*5d00*/  @!P0 BRA `(.L_x_79) ;  /* 0x0000003400e88947 */ /* 0x004fea0003800000 */
.L_x_166:
[----:B------:R-:W-:-:S04]  /*5d10*/  UIADD3 UR4, UPT, UPT, UR23, 0x1, URZ ;  /* 0x0000000117047890 */ /* 0x000fc8000fffe0ff */
[----:B------:R-:W-:-:S04]  /*5d20*/  UISETP.NE.AND UP0, UPT, UR4, 0x3, UPT ;  /* 0x000000030400788c */ /* 0x000fc8000bf05270 */
[----:B------:R-:W-:Y:S02]  /*5d30*/  USEL UR4, UR4, URZ, UP0 ;  /* 0x000000ff04047287 */ /* 0x000fe40008000000 */
[----:B------:R-:W-:-:S04]  /*5d40*/  PLOP3.LUT P0, PT, PT, PT, UP0, 0x80, 0x8 ;  /* 0x000000000008781c */ /* 0x000fc80003f0f008 */
[----:B--2---:R-:W-:Y:S01]  /*5d50*/  SEL R2, RZ, 0x1, P0 ;  /* 0x00000001ff027807 */ /* 0x004fe20000000000 */
[----:B------:R-:W-:-:S03]  /*5d60*/  IMAD.U32 R0, RZ, RZ, UR4 ;  /* 0x00000004ff007e24 */ /* 0x000fc6000f8e00ff */
[----:B------:R-:W-:Y:S01]  /*5d70*/  LOP3.LUT R12, R12, R2, RZ, 0x3c, !PT ;  /* 0x000000020c0c7212 */ /* 0x000fe200078e3cff */
[C---:B------:R-:W-:Y:S01]  /*5d80*/  VIADD R4, R0.reuse, 0x1 ;  /* 0x0000000100047836 */ /* 0x040fe20000000000 */
[----:B------:R-:W-:Y:S02]  /*5d90*/  LEA R2, R0, UR5, 0x3 ;  /* 0x0000000500027c11 */ /* 0x000fe4000f8e18ff */
[----:B------:R-:W-:Y:S02]  /*5da0*/  SHF.L.U32 R3, R12, 0x1f, RZ ;  /* 0x0000001f0c037819 */ /* 0x000fe400000006ff */
[----:B------:R-:W-:Y:S02]  /*5db0*/  ISETP.NE.AND P0, PT, R4, 0x3, PT ;  /* 0x000000030400780c */ /* 0x000fe40003f05270 */
[----:B------:R-:W2:Y:S02]  /*5dc0*/  SYNCS.PHASECHK.TRANS64.TRYWAIT P1, [R2+URZ], R3 ;  /* 0x00000003020075a7 */ /* 0x000ea400080211ff */
[----:B------:R-:W-:-:S02]  /*5dd0*/  SEL R0, RZ, 0x1, P0 ;  /* 0x00000001ff007807 */ /* 0x000fc40000000000 */
[----:B------:R-:W-:Y:S02]  /*5de0*/  SEL R4, R4, RZ, P0 ;  /* 0x000000ff04047207 */ /* 0x000fe40000000000 */
[----:B------:R-:W-:Y:S01]  /*5df0*/  LOP3.LUT R0, R12, R0, RZ, 0x3c, !PT ;  /* 0x000000000c007212 */ /* 0x000fe200078e3cff */
[----:B--2---:R-:W-:Y:S06]  /*5e00*/  @!P1 BRA `(.L_x_80) ;  /* 0x0000003400c09947 */ /* 0x004fec0003800000 */
.L_x_167:
[----:B------:R-:W-:Y:S02]  /*5e10*/  LEA R4, R4, UR5, 0x3 ;  /* 0x0000000504047c11 */ /* 0x000fe4000f8e18ff */
[----:B------:R-:W-:-:S07]  /*5e20*/  SHF.L.U32 R0, R0, 0x1f, RZ ;  /* 0x0000001f00007819 */ /* 0x000fce00000006ff */
.L_x_81:
[----:B---3--:R3:W4:Y:S02]  /*5e30*/  SYNCS.PHASECHK.TRANS64.TRYWAIT P0, [R4+URZ], R0 ;  /* 0x00000000040075a7 */ /* 0x00872400080011ff */
[----:B----4-:R-:W-:Y:S05]  /*5e40*/  @!P0 NANOSLEEP.SYNCS 0x989680 ;  /* 0x009896800000895d */ /* 0x010fea0003900000 */
[----:B------:R-:W4:Y:S02]  /*5e50*/  @!P0 SYNCS.PHASECHK.TRANS64 P0, [R4+URZ], R0 ;  /* 0x00000000040085a7 */ /* 0x000f2400080010ff */
[----:B-1--4-:R-:W-:Y:S05]  /*5e60*/  @P0 EXIT ;  /* 0x000000000000094d */ /* 0x012fea0003800000 */
[----:B------:R-:W-:Y:S05]  /*5e70*/  BRA `(.L_x_81) ;  /* 0xfffffffc00ec7947 */ /* 0x000fea000383ffff */
.L_x_69:
[----:B------:R-:W-:-:S06]  /*5e80*/  UISETP.GE.AND UP0, UPT, UR15, 0x4, UPT ;  /* 0x000000040f00788c */ /* 0x000fcc000bf06270 */
[----:B------:R-:W-:-:S13]  /*5e90*/  PLOP3.LUT P0, PT, PT, PT, UP0, 0x80, 0x8 ;  /* 0x000000000008781c */ /* 0x000fda0003f0f008 */
[----:B-1----:R-:W-:Y:S05]  /*5ea0*/  @!P0 EXIT ;  /* 0x000000000000894d */ /* 0x002fea0003800000 */
[----:B------:R-:W1:Y:S08]  /*5eb0*/  S2UR UR4, SR_CgaCtaId ;  /* 0x00000000000479c3 */ /* 0x000e700000008800 */
[----:B------:R-:W-:Y:S01]  /*5ec0*/  BAR.SYNC.DEFER_BLOCKING 0x6, 0xa0 ;  /* 0x0182800000007b1d */ /* 0x000fe20000010000 */
[C---:B------:R-:W-:Y:S01]  /*5ed0*/  IMAD.SHL.U32 R6, R54.reuse, 0x20, RZ ;  /* 0x0000002036067824 */ /* 0x040fe200078e00ff */
[----:B------:R-:W-:Y:S01]  /*5ee0*/  SHF.R.U32.HI R7, RZ, 0x1, R54 ;  /* 0x00000001ff077819 */ /* 0x000fe20000011636 */
[C---:B------:R-:W-:Y:S01]  /*5ef0*/  IMAD.SHL.U32 R53, R54.reuse, 0x10, RZ ;  /* 0x0000001036357824 */ /* 0x040fe200078e00ff */
[----:B------:R-:W-:Y:S01]  /*5f00*/  USHF.R.S32.HI UR54, URZ, 0x1f, UR5 ;  /* 0x0000001fff367899 */ /* 0x000fe20008011405 */
[----:B------:R-:W-:Y:S01]  /*5f10*/  IMAD.U32 R23, R54, 0x10000, RZ ;  /* 0x0001000036177824 */ /* 0x000fe200078e00ff */
[----:B------:R-:W-:Y:S01]  /*5f20*/  UMOV UR50, 0x400 ;  /* 0x0000040000327882 */ /* 0x000fe20000000000 */
[----:B------:R-:W2:Y:S01]  /*5f30*/  LDCU.64 UR6, c[0x0][0x988] ;  /* 0x00013100ff0677ac */ /* 0x000ea20008000a00 */
[----:B------:R-:W3:Y:S01]  /*5f40*/  LDC.64 R40, c[0x0][0x988] ;  /* 0x00026200ff287b82 */ /* 0x000ee20000000a00 */
[----:B------:R-:W-:Y:S01]  /*5f50*/  LOP3.LUT R0, R6, 0xc0, RZ, 0xc0, !PT ;  /* 0x000000c006007812 */ /* 0x000fe200078ec0ff */
[----:B------:R-:W-:Y:S01]  /*5f60*/  IMAD.MOV.U32 R63, RZ, RZ, 0x10 ;  /* 0x00000010ff3f7424 */ /* 0x000fe200078e00ff */
[----:B------:R-:W-:Y:S01]  /*5f70*/  LOP3.LUT R53, R53, 0x600, RZ, 0xc0, !PT ;  /* 0x0000060035357812 */ /* 0x000fe200078ec0ff */
[----:B------:R-:W-:Y:S01]  /*5f80*/  ULEA.HI UR54, UR54, UR5, URZ, 0x6 ;  /* 0x0000000536367291 */ /* 0x000fe2000f8f30ff */
[----:B------:R-:W-:Y:S01]  /*5f90*/  LOP3.LUT R7, R0, 0x8, R7, 0xf8, !PT ;  /* 0x0000000800077812 */ /* 0x000fe200078ef807 */
[C---:B------:R-:W-:Y:S01]  /*5fa0*/  IMAD.SHL.U32 R0, R54.reuse, 0x4, RZ ;  /* 0x0000000436007824 */ /* 0x040fe200078e00ff */
[----:B------:R-:W-:Y:S01]  /*5fb0*/  LOP3.LUT R53, R53, 0x20, R6, 0xf8, !PT ;  /* 0x0000002035357812 */ /* 0x000fe200078ef806 */
[----:B------:R-:W4:Y:S01]  /*5fc0*/  LDC.64 R42, c[0x0][0x990] ;  /* 0x00026400ff2a7b82 */ /* 0x000f220000000a00 */
[----:B------:R-:W-:Y:S01]  /*5fd0*/  LOP3.LUT P0, RZ, R54, 0x4, RZ, 0xc0, !PT ;  /* 0x0000000436ff7812 */ /* 0x000fe2000780c0ff */
[----:B------:R-:W-:Y:S01]  /*5fe0*/  IMAD.MOV.U32 R52, RZ, RZ, 0x1 ;  /* 0x00000001ff347424 */ /* 0x000fe200078e00ff */
[----:B------:R-:W-:Y:S01]  /*5ff0*/  LOP3.LUT R0, R7, 0x18, R0, 0x78, !PT ;  /* 0x0000001807007812 */ /* 0x000fe200078e7800 */
[----:B------:R-:W-:Y:S01]  /*6000*/  IMAD.MOV.U32 R22, RZ, RZ, RZ ;  /* 0x000000ffff167224 */ /* 0x000fe200078e00ff */
[----:B------:R-:W-:-:S02]  /*6010*/  LOP3.LUT R53, R53, 0x100, R6, 0xf8, !PT ;  /* 0x0000010035357812 */ /* 0x000fc400078ef806 */
[----:B------:R-:W-:Y:S01]  /*6020*/  CS2R R50, SRZ ;  /* 0x0000000000327805 */ /* 0x000fe2000001ff00 */
[----:B-1----:R-:W-:Y:S01]  /*6030*/  ULEA UR50, UR4, UR50, 0x18 ;  /* 0x0000003204327291 */ /* 0x002fe2000f8ec0ff */
[----:B------:R-:W-:Y:S01]  /*6040*/  LOP3.LUT R54, R54, 0x60, RZ, 0xc0, !PT ;  /* 0x0000006036367812 */ /* 0x000fe200078ec0ff */
[----:B--2---:R-:W-:Y:S01]  /*6050*/  IMAD.U32 R58, RZ, RZ, UR6 ;  /* 0x00000006ff3a7e24 */ /* 0x004fe2000f8e00ff */
[----:B------:R-:W-:Y:S01]  /*6060*/  LOP3.LUT R53, R53, R0, RZ, 0xfc, !PT ;  /* 0x0000000035357212 */ /* 0x000fe200078efcff */
[----:B------:R-:W-:Y:S01]  /*6070*/  IMAD.U32 R57, RZ, RZ, UR7 ;  /* 0x00000007ff397e24 */ /* 0x000fe2000f8e00ff */
[----:B------:R-:W1:Y:S01]  /*6080*/  LDCU.64 UR6, c[0x0][0x9b0] ;  /* 0x00013600ff0677ac */ /* 0x000e620008000a00 */
[----:B------:R-:W-:Y:S02]  /*6090*/  LOP3.LUT R23, R23, 0x600000, RZ, 0xc0, !PT ;  /* 0x0060000017177812 */ /* 0x000fe400078ec0ff */
[----:B------:R-:W-:Y:S01]  /*60a0*/  SEL R63, R63, 0xfffffff0, !P0 ;  /* 0xfffffff03f3f7807 */ /* 0x000fe20004000000 */
[----:B------:R-:W2:Y:S01]  /*60b0*/  LDS R2, [UR50+0x160] ;  /* 0x00016032ff027984 */ /* 0x000ea20008000800 */
[----:B------:R-:W-:Y:S01]  /*60c0*/  UIADD3 UR4, UPT, UPT, UR50, 0x200, URZ ;  /* 0x0000020032047890 */ /* 0x000fe2000fffe0ff */
[----:B------:R-:W2:Y:S05]  /*60d0*/  LDCU UR58, c[0x0][0x370] ;  /* 0x00006e00ff3a77ac */ /* 0x000eaa0008000800 */
[----:B------:R-:W-:Y:S01]  /*60e0*/  IMAD.U32 R0, RZ, RZ, UR4 ;  /* 0x00000004ff007e24 */ /* 0x000fe2000f8e00ff */
[----:B------:R-:W-:Y:S01]  /*60f0*/  UMOV UR52, URZ ;  /* 0x000000ff00347c82 */ /* 0x000fe20008000000 */
[----:B------:R-:W2:Y:S01]  /*6100*/  LDCU UR48, c[0x0][0xc0c] ;  /* 0x00018180ff3077ac */ /* 0x000ea20008000800 */
[----:B------:R-:W2:Y:S01]  /*6110*/  LDCU UR38, c[0x0][0xc30] ;  /* 0x00018600ff2677ac */ /* 0x000ea20008000800 */
[----:B-1----:R-:W-:-:S02]  /*6120*/  IMAD.U32 R60, RZ, RZ, UR6 ;  /* 0x00000006ff3c7e24 */ /* 0x002fc4000f8e00ff */
[----:B------:R-:W-:Y:S01]  /*6130*/  IMAD.U32 R59, RZ, RZ, UR7 ;  /* 0x00000007ff3b7e24 */ /* 0x000fe2000f8e00ff */
[----:B------:R-:W1:Y:S01]  /*6140*/  LDCU UR59, c[0x0][0x38c] ;  /* 0x00007180ff3b77ac */ /* 0x000e620008000800 */
[----:B------:R-:W1:Y:S01]  /*6150*/  LDCU.64 UR46, c[0x0][0xc28] ;  /* 0x00018500ff2e77ac */ /* 0x000e620008000a00 */
[----:B------:R-:W1:Y:S01]  /*6160*/  LDCU.128 UR60, c[0x0][0xc10] ;  /* 0x00018200ff3c77ac */ /* 0x000e620008000c00 */
[----:B------:R-:W1:Y:S01]  /*6170*/  LDCU UR57, c[0x0][0x374] ;  /* 0x00006e80ff3977ac */ /* 0x000e620008000800 */
[----:B------:R-:W-:Y:S01]  /*6180*/  USHF.R.S32.HI UR54, URZ, 0x6, UR54 ;  /* 0x00000006ff367899 */ /* 0x000fe20008011436 */
[----:B------:R-:W-:Y:S01]  /*6190*/  UMOV UR55, URZ ;  /* 0x000000ff00377c82 */ /* 0x000fe20008000000 */
[----:B------:R-:W-:Y:S01]  /*61a0*/  UMOV UR56, URZ ;  /* 0x000000ff00387c82 */ /* 0x000fe20008000000 */
[C---:B--2---:R-:W-:Y:S01]  /*61b0*/  VIADD R3, R2.reuse, 0x40 ;  /* 0x0000004002037836 */ /* 0x044fe20000000000 */
[----:B------:R-:W-:-:S04]  /*61c0*/  LOP3.LUT R2, R2, 0xffff, RZ, 0xc0, !PT ;  /* 0x0000ffff02027812 */ /* 0x000fc800078ec0ff */
[----:B------:R-:W-:-:S05]  /*61d0*/  LOP3.LUT R3, R3, 0xffff, RZ, 0xc0, !PT ;  /* 0x0000ffff03037812 */ /* 0x000fca00078ec0ff */
[----:B-1-34-:R2:W-:Y:S02]  /*61e0*/  STL.64 [R1], R2 ;  /* 0x0000000201007387 */ /* 0x01a5e40000100a00 */
.L_x_112:
[----:B--2---:R-:W-:Y:S04]  /*61f0*/  SHF.L.U32 R2, R50, 0x1f, RZ ;  /* 0x0000001f32027819 */ /* 0x004fe800000006ff */
[----:B------:R-:W1:Y:S02]  /*6200*/  SYNCS.PHASECHK.TRANS64.TRYWAIT P0, [UR50+0x110], R2 ;  /* 0x00011002ff0075a7 */ /* 0x000e640008001132 */
[----:B-1----:R-:W-:Y:S05]  /*6210*/  @!P0 BRA `(.L_x_82) ;  /* 0x0000003000d08947 */ /* 0x002fea0003800000 */
.L_x_169:
[----:B------:R-:W2:Y:S01]  /*6220*/  LDS.128 R44, [UR50+0x150] ;  /* 0x00015032ff2c7984 */ /* 0x000ea20008000c00 */
[----:B------:R-:W-:Y:S02]  /*6230*/  UIADD3 UR4, UPT, UPT, UR50, 0x118, URZ ;  /* 0x0000011832047890 */ /* 0x000fe4000fffe0ff */
[----:B------:R-:W-:Y:S02]  /*6240*/  UISETP.GE.AND UP1, UPT, UR39, 0x1, UPT ;  /* 0x000000012700788c */ /* 0x000fe4000bf26270 */
[----:B------:R-:W-:Y:S01]  /*6250*/  UPRMT UR4, URZ, 0x654, UR4 ;  /* 0x00000654ff047896 */ /* 0x000fe20008000004 */
[----:B------:R-:W-:Y:S01]  /*6260*/  @!PT LDS RZ, [RZ] ;  /* 0x00000000fffff984 */ /* 0x000fe20000000800 */
[----:B------:R-:W-:Y:S01]  /*6270*/  @!PT LDS RZ, [RZ] ;  /* 0x00000000fffff984 */ /* 0x000fe20000000800 */
[----:B------:R-:W-:Y:S01]  /*6280*/  @!PT LDS RZ, [RZ] ;  /* 0x00000000fffff984 */ /* 0x000fe20000000800 */
[----:B------:R-:W-:Y:S01]  /*6290*/  @!PT LDS RZ, [RZ] ;  /* 0x00000000fffff984 */ /* 0x000fe20000000800 */
[----:B------:R3:W-:Y:S06]  /*62a0*/  MEMBAR.ALL.CTA ;  /* 0x0000000000007992 */ /* 0x0007ec0000008000 */
[----:B---3--:R-:W3:Y:S02]  /*62b0*/  FENCE.VIEW.ASYNC.S ;  /* 0x00000000000073c6 */ /* 0x008ee40000000000 */
[----:B---3--:R-:W-:Y:S01]  /*62c0*/  SYNCS.ARRIVE.TRANS64.RED.A1T0 RZ, [UR4], RZ ;  /* 0x000000ffffff79a7 */ /* 0x008fe20008100404 */
[----:B--2---:R-:W-:Y:S11]  /*62d0*/  LOP3.LUT P0, RZ, R46, 0x1, RZ, 0xc0, !PT ;  /* 0x000000012eff7812 */ /* 0x004ff6000780c0ff */
[----:B------:R-:W-:Y:S02]  /*62e0*/  @!UPT UIADD3 URZ, UPT, UPT, URZ, URZ, URZ ;  /* 0x000000fffffff290 */ /* 0x000fe4000fffe0ff */
[----:B------:R-:W-:Y:S01]  /*62f0*/  VOTEU.ANY UP0, P0 ;  /* 0x0000000000ff7886 */ /* 0x000fe20000000100 */
[----:B------:R-:W-:Y:S11]  /*6300*/  PLOP3.LUT P0, PT, PT, PT, UP0, 0x80, 0x8 ;  /* 0x000000000008781c */ /* 0x000ff60003f0f008 */
[----:B------:R-:W-:Y:S02]  /*6310*/  @!UPT UIADD3 URZ, UPT, UPT, URZ, URZ, URZ ;  /* 0x000000fffffff290 */ /* 0x000fe4000fffe0ff */
[----:B-1----:R-:W-:Y:S02]  /*6320*/  @P0 MOV R2, R44 ;  /* 0x0000002c00020202 */ /* 0x002fe40000000f00 */
[----:B------:R-:W-:Y:S02]  /*6330*/  @P0 LOP3.LUT R0, R45, 0xffff, RZ, 0xc0, !PT ;  /* 0x0000ffff2d000812 */ /* 0x000fe400078ec0ff */
[----:B------:R-:W-:Y:S02]  /*6340*/  @P0 R2UR UR6, R2 ;  /* 0x00000000020602ca */ /* 0x000fe400000e0000 */
[----:B------:R-:W-:Y:S01]  /*6350*/  @P0 R2UR UR5, R0 ;  /* 0x00000000000502ca */ /* 0x000fe200000e0000 */
[----:B------:R-:W-:Y:S05]  /*6360*/  IMAD.U32 R0, RZ, RZ, UR54 ;  /* 0x00000036ff007e24 */ /* 0x000fea000f8e00ff */
[----:B------:R-:W-:Y:S05]  /*6370*/  IABS R2, R0 ;  /* 0x0000000000027213 */ /* 0x000fea0000000000 */
[----:B------:R-:W-:Y:S02]  /*6380*/  @UP0 UMOV UR37, UR6 ;  /* 0x0000000600250c82 */ /* 0x000fe40008000000 */
[----:B------:R-:W-:Y:S01]  /*6390*/  @UP0 UMOV UR36, UR5 ;  /* 0x0000000500240c82 */ /* 0x000fe20008000000 */
[----:B------:R-:W-:Y:S05]  /*63a0*/  BRA.U !UP1, `(.L_x_83) ;  /* 0x0000000109cc7547 */ /* 0x000fea000b800000 */
[----:B------:R-:W1:Y:S01]  /*63b0*/  LDCU UR9, c[0x0][0xc20] ;  /* 0x00018400ff0977ac */ /* 0x000e620008000800 */
[----:B------:R-:W-:Y:S02]  /*63c0*/  UIMAD.WIDE.U32 UR4, UR57, UR63, URZ ;  /* 0x0000003f390472a5 */ /* 0x000fe4000f8e00ff */
[----:B------:R-:W-:Y:S02]  /*63d0*/  UIMAD.WIDE.U32 UR6, UR58, UR60, URZ ;  /* 0x0000003c3a0672a5 */ /* 0x000fe4000f8e00ff */
[----:B------:R-:W-:Y:S02]  /*63e0*/  UIMAD.WIDE.U32 UR10, UR36, UR63, URZ ;  /* 0x0000003f240a72a5 */ /* 0x000fe4000f8e00ff */
[----:B------:R-:W-:Y:S02]  /*63f0*/  UISETP.NE.AND UP0, UPT, UR62, 0x1, UPT ;  /* 0x000000013e00788c */ /* 0x000fe4000bf05270 */
[----:B------:R-:W-:Y:S02]  /*6400*/  UISETP.NE.AND UP1, UPT, UR48, 0x1, UPT ;  /* 0x000000013000788c */ /* 0x000fe4000bf25270 */
[----:B------:R-:W-:Y:S02]  /*6410*/  UISETP.NE.AND UP2, UPT, UR39, 0x1, UPT ;  /* 0x000000012700788c */ /* 0x000fe4000bf45270 */
[----:B------:R-:W-:Y:S01]  /*6420*/  UIMAD.WIDE.U32 UR12, UR37, UR60, URZ ;  /* 0x0000003c250c72a5 */ /* 0x000fe2000f8e00ff */
[----:B------:R-:W-:Y:S01]  /*6430*/  UMOV UR4, UR5 ;  /* 0x0000000500047c82 */ /* 0x000fe20008000000 */
[----:B------:R-:W-:Y:S01]  /*6440*/  UMOV UR6, UR11 ;  /* 0x0000000b00067c82 */ /* 0x000fe20008000000 */
[----:B-1----:R-:W-:Y:S03]  /*6450*/  USHF.R.U32.HI UR8, URZ, UR9, UR4 ;  /* 0x00000009ff087299 */ /* 0x002fe60008011604 */
[----:B------:R-:W-:Y:S02]  /*6460*/  UMOV UR4, UR7 ;  /* 0x0000000700047c82 */ /* 0x000fe40008000000 */
[----:B------:R-:W-:Y:S02]  /*6470*/  USHF.R.U32.HI UR5, URZ, UR61, UR4 ;  /* 0x0000003dff057299 */ /* 0x000fe40008011604 */
[----:B------:R-:W-:Y:S02]  /*6480*/  USEL UR4, UR57, UR8, !UP0 ;  /* 0x0000000839047287 */ /* 0x000fe4000c000000 */
[----:B------:R-:W-:Y:S02]  /*6490*/  USHF.R.U32.HI UR8, URZ, UR9, UR6 ;  /* 0x00000009ff087299 */ /* 0x000fe40008011606 */
[----:B------:R-:W-:Y:S02]  /*64a0*/  UIMAD.WIDE.U32 UR6, UR4, UR46, URZ ;  /* 0x0000002e040672a5 */ /* 0x000fe4000f8e00ff */
[----:B------:R-:W-:Y:S02]  /*64b0*/  USEL UR9, UR58, UR5, !UP1 ;  /* 0x000000053a097287 */ /* 0x000fe4000c800000 */
[----:B------:R-:W-:Y:S02]  /*64c0*/  USEL UR8, UR36, UR8, !UP0 ;  /* 0x0000000824087287 */ /* 0x000fe4000c000000 */
[----:B------:R-:W-:Y:S01]  /*64d0*/  UIMAD.WIDE.U32 UR10, UR9, UR46, URZ ;  /* 0x0000002e090a72a5 */ /* 0x000fe2000f8e00ff */
[----:B------:R-:W-:Y:S01]  /*64e0*/  UMOV UR6, UR7 ;  /* 0x0000000700067c82 */ /* 0x000fe20008000000 */
[----:B------:R-:W-:Y:S01]  /*64f0*/  UMOV UR5, UR13 ;  /* 0x0000000d00057c82 */ /* 0x000fe20008000000 */
[----:B------:R-:W-:Y:S02]  /*6500*/  @UP2 USHF.R.U32.HI UR4, URZ, UR47, UR6 ;  /* 0x0000002fff042299 */ /* 0x000fe40008011606 */
[----:B------:R-:W-:Y:S02]  /*6510*/  USHF.R.U32.HI UR5, URZ, UR61, UR5 ;  /* 0x0000003dff057299 */ /* 0x000fe40008011605 */
[----:B------:R-:W-:Y:S02]  /*6520*/  UIMAD UR4, UR39, UR4, URZ ;  /* 0x00000004270472a4 */ /* 0x000fe4000f8e02ff */
[----:B------:R-:W-:Y:S02]  /*6530*/  USEL UR5, UR37, UR5, !UP1 ;  /* 0x0000000525057287 */ /* 0x000fe4000c800000 */
[----:B------:R-:W-:Y:S01]  /*6540*/  UISETP.GE.AND UP0, UPT, UR8, UR4, UPT ;  /* 0x000000040800728c */ /* 0x000fe2000bf06270 */
[----:B------:R-:W-:Y:S01]  /*6550*/  UMOV UR6, UR11 ;  /* 0x0000000b00067c82 */ /* 0x000fe20008000000 */
[----:B------:R-:W-:Y:S02]  /*6560*/  UIMAD.WIDE.U32 UR10, UR8, UR46, URZ ;  /* 0x0000002e080a72a5 */ /* 0x000fe4000f8e00ff */
[----:B------:R-:W-:Y:S04]  /*6570*/  @UP2 USHF.R.U32.HI UR9, URZ, UR47, UR6 ;  /* 0x0000002fff092299 */ /* 0x000fe80008011606 */
[----:B------:R-:W-:Y:S01]  /*6580*/  UIMAD UR6, UR39, UR9, URZ ;  /* 0x00000009270672a4 */ /* 0x000fe2000f8e02ff */
[----:B------:R-:W-:Y:S03]  /*6590*/  UMOV UR4, UR11 ;  /* 0x0000000b00047c82 */ /* 0x000fe60008000000 */
[----:B------:R-:W-:Y:S02]  /*65a0*/  UISETP.GE.OR UP0, UPT, UR5, UR6, UP0 ;  /* 0x000000060500728c */ /* 0x000fe40008706670 */
[----:B------:R-:W-:Y:S02]  /*65b0*/  USHF.R.U32.HI UR4, URZ, UR47, UR4 ;  /* 0x0000002fff047299 */ /* 0x000fe40008011604 */
[----:B------:R-:W-:Y:S02]  /*65c0*/  UIMAD.WIDE.U32 UR6, UR5, UR46, URZ ;  /* 0x0000002e050672a5 */ /* 0x000fe4000f8e00ff */
[----:B------:R-:W-:Y:S02]  /*65d0*/  USEL UR11, UR8, UR4, !UP2 ;  /* 0x00000004080b7287 */ /* 0x000fe4000d000000 */
[----:B------:R-:W-:Y:S02]  /*65e0*/  UIADD3 UR6, UPT, UPT, -UR5, URZ, URZ ;  /* 0x000000ff05067290 */ /* 0x000fe4000fffe1ff */
[----:B------:R-:W-:Y:S02]  /*65f0*/  UIADD3 UR10, UPT, UPT, -UR11, URZ, URZ ;  /* 0x000000ff0b0a7290 */ /* 0x000fe4000fffe1ff */
[----:B------:R-:W-:Y:S02]  /*6600*/  UIMAD UR6, UR48, UR6, UR37 ;  /* 0x00000006300672a4 */ /* 0x000fe4000f8e0225 */
[----:B------:R-:W-:Y:S01]  /*6610*/  UIMAD UR10, UR39, UR10, UR8 ;  /* 0x0000000a270a72a4 */ /* 0x000fe2000f8e0208 */
[----:B------:R-:W-:Y:S01]  /*6620*/  @!UP0 UMOV UR4, UR7 ;  /* 0x0000000700048c82 */ /* 0x000fe20008000000 */
[----:B------:R-:W-:Y:S02]  /*6630*/  UIADD3 UR7, UPT, UPT, -UR8, URZ, URZ ;  /* 0x000000ff08077290 */ /* 0x000fe4000fffe1ff */
[----:B------:R-:W-:Y:S04]  /*6640*/  @!UP0 USHF.R.U32.HI UR4, URZ, UR47, UR4 ;  /* 0x0000002fff048299 */ /* 0x000fe80008011604 */
[----:B------:R-:W-:Y:S04]  /*6650*/  @!UP0 USEL UR4, UR5, UR4, !UP2 ;  /* 0x0000000405048287 */ /* 0x000fe8000d000000 */
[----:B------:R-:W-:Y:S02]  /*6660*/  @!UP0 UIMAD UR9, UR9, UR10, UR4 ;  /* 0x0000000a090982a4 */ /* 0x000fe4000f8e0204 */
[----:B------:R-:W-:Y:S02]  /*6670*/  @!UP0 UIADD3 UR10, UPT, UPT, UR11, -UR4, URZ ;  /* 0x800000040b0a8290 */ /* 0x000fe4000fffe0ff */
[----:B------:R-:W-:Y:S02]  /*6680*/  UIMAD UR4, UR62, UR7, UR36 ;  /* 0x000000073e0472a4 */ /* 0x000fe4000f8e0224 */
[----:B------:R-:W-:Y:S03]  /*6690*/  @!UP0 UIMAD UR8, UR10, UR39, UR5 ;  /* 0x000000270a0882a4 */ /* 0x000fe6000f8e0205 */
[----:B------:R-:W-:Y:S02]  /*66a0*/  @!UP0 UMOV UR5, UR9 ;  /* 0x0000000900058c82 */ /* 0x000fe40008000000 */
[----:B------:R-:W-:Y:S02]  /*66b0*/  UIMAD UR37, UR5, UR48, UR6 ;  /* 0x00000030052572a4 */ /* 0x000fe4000f8e0206 */
[----:B------:R-:W-:Y:S11]  /*66c0*/  UIMAD UR36, UR8, UR62, UR4 ;  /* 0x0000003e082472a4 */ /* 0x000ff6000f8e0204 */
[----:B------:R-:W-:Y:S01]  /*66d0*/  @!UPT UIADD3 URZ, UPT, UPT, URZ, URZ, URZ ;  /* 0x000000fffffff290 */ /* 0x000fe2000fffe0ff */
.L_x_83:
[----:B------:R-:W1:Y:S01]  /*66e0*/  LDCU UR16, c[0x0][0x388] ;  /* 0x00007100ff1077ac */ /* 0x000e620008000800 */
[----:B------:R-:W-:Y:S01]  /*66f0*/  R2UR UR6, R2 ;  /* 0x00000000020672ca */ /* 0x000fe200000e0000 */
[----:B------:R-:W-:Y:S01]  /*6700*/  IMAD R2, R22, 0x4, R1 ;  /* 0x0000000416027824 */ /* 0x000fe200078e0201 */
[----:B------:R-:W-:Y:S01]  /*6710*/  IABS R0, R0 ;  /* 0x0000000000007213 */ /* 0x000fe20000000000 */
[----:B------:R-:W-:Y:S01]  /*6720*/  UIADD3 UR11, UPT, UPT, UR50, 0x200, URZ ;  /* 0x00000200320b7890 */ /* 0x000fe2000fffe0ff */
[----:B------:R-:W-:Y:S01]  /*6730*/  @P0 SHF.R.U32.HI R62, RZ, 0x10, R45 ;  /* 0x00000010ff3e0819 */ /* 0x000fe2000001162d */
[----:B------:R-:W-:Y:S02]  /*6740*/  USHF.L.U32 UR42, UR28, 0x6, URZ ;  /* 0x000000061c2a7899 */ /* 0x000fe400080006ff */
[----:B------:R-:W5:Y:S01]  /*6750*/  LDL R2, [R2] ;  /* 0x0000000002027983 */ /* 0x000f620000100800 */
[----:B------:R-:W-:Y:S05]  /*6760*/  IMAD.MOV R0, RZ, RZ, -R0 ;  /* 0x000000ffff007224 */ /* 0x000fea00078e0a00 */
[----:B------:R-:W2:Y:S10]  /*6770*/  I2F.RP R3, UR6 ;  /* 0x0000000600037d06 */ /* 0x000eb40008209400 */
[----:B--2---:R-:W2:Y:S01]  /*6780*/  MUFU.RCP R3, R3 ;  /* 0x0000000300037308 */ /* 0x004ea20000001000 */
[----:B-1----:R-:W-:Y:S02]  /*6790*/  IMAD.U32 R4, RZ, RZ, UR16 ;  /* 0x00000010ff047e24 */ /* 0x002fe4000f8e00ff */
[----:B--2---:R-:W-:Y:S07]  /*67a0*/  VIADD R3, R3, 0xffffffe ;  /* 0x0ffffffe03037836 */ /* 0x004fee0000000000 */
[----:B------:R-:W1:Y:S02]  /*67b0*/  F2I.FTZ.U32.TRUNC.NTZ R3, R3 ;  /* 0x0000000300037305 */ /* 0x000e64000021f000 */
[----:B-1----:R-:W-:Y:S02]  /*67c0*/  R2UR UR5, R3 ;  /* 0x00000000030572ca */ /* 0x002fe400000e0000 */
[----:B------:R-:W-:Y:S01]  /*67d0*/  IABS R3, R4 ;  /* 0x0000000400037213 */ /* 0x000fe20000000000 */
[----:B------:R-:W-:Y:S03]  /*67e0*/  IMAD.U32 R4, RZ, RZ, UR22 ;  /* 0x00000016ff047e24 */ /* 0x000fe6000f8e00ff */
[----:B------:R-:W-:Y:S02]  /*67f0*/  R2UR UR7, R3 ;  /* 0x00000000030772ca */ /* 0x000fe400000e0000 */
[----:B------:R-:W-:Y:S04]  /*6800*/  IABS R4, R4 ;  /* 0x0000000400047213 */ /* 0x000fe80000000000 */
[----:B------:R-:W-:Y:S01]  /*6810*/  R2UR UR9, R4 ;  /* 0x00000000040972ca */ /* 0x000fe200000e0000 */
[----:B------:R-:W-:Y:S01]  /*6820*/  UIADD3 UR4, UPT, UPT, URZ, -UR5, URZ ;  /* 0x80000005ff047290 */ /* 0x000fe2000fffe0ff */
[----:B------:R-:W-:Y:S03]  /*6830*/  IMAD.U32 R4, RZ, RZ, UR59 ;  /* 0x0000003bff047e24 */ /* 0x000fe6000f8e00ff */
[----:B------:R-:W-:Y:S02]  /*6840*/  UIMAD UR8, UR4, UR6, URZ ;  /* 0x00000006040872a4 */ /* 0x000fe4000f8e02ff */
[----:B------:R-:W1:Y:S01]  /*6850*/  I2F.RP R3, UR7 ;  /* 0x0000000700037d06 */ /* 0x000e620008209400 */
[----:B------:R-:W-:Y:S01]  /*6860*/  UMOV UR4, URZ ;  /* 0x000000ff00047c82 */ /* 0x000fe20008000000 */
[----:B------:R-:W-:Y:S01]  /*6870*/  IABS R4, R4 ;  /* 0x0000000400047213 */ /* 0x000fe20000000000 */
[----:B------:R-:W-:Y:S02]  /*6880*/  UIMAD.WIDE.U32 UR4, UR5, UR8, UR4 ;  /* 0x00000008050472a5 */ /* 0x000fe4000f8e0004 */
[----:B------:R-:W-:Y:S05]  /*6890*/  R2UR UR8, R0 ;  /* 0x00000000000872ca */ /* 0x000fea00000e0000 */
[----:B------:R-:W2:Y:S01]  /*68a0*/  I2F.RP R6, R4 ;  /* 0x0000000400067306 */ /* 0x000ea20000209400 */
[----:B------:R-:W-:Y:S02]  /*68b0*/  UMOV UR4, UR5 ;  /* 0x0000000500047c82 */ /* 0x000fe40008000000 */
[----:B------:R-:W-:Y:S07]  /*68c0*/  UIMAD.WIDE.U32 UR4, UR4, UR9, URZ ;  /* 0x00000009040472a5 */ /* 0x000fee000f8e00ff */
[----:B-1----:R-:W1:Y:S01]  /*68d0*/  MUFU.RCP R0, R3 ;  /* 0x0000000300007308 */ /* 0x002e620000001000 */
[----:B------:R-:W-:Y:S02]  /*68e0*/  UMOV UR43, UR5 ;  /* 0x00000005002b7c82 */ /* 0x000fe40008000000 */
[----:B------:R-:W-:Y:S07]  /*68f0*/  UIMAD UR4, UR43, UR8, UR9 ;  /* 0x000000082b0472a4 */ /* 0x000fee000f8e0209 */
[----:B--2---:R-:W2:Y:S01]  /*6900*/  MUFU.RCP R6, R6 ;  /* 0x0000000600067308 */ /* 0x004ea20000001000 */
[----:B------:R-:W-:Y:S01]  /*6910*/  UISETP.GT.U32.AND UP0, UPT, UR6, UR4, UPT ;  /* 0x000000040600728c */ /* 0x000fe2000bf04070 */
[----:B-1----:R-:W-:Y:S10]  /*6920*/  IADD3 R0, PT, PT, R0, 0xffffffe, RZ ;  /* 0x0ffffffe00007810 */ /* 0x002ff40007ffe0ff */
[----:B------:R-:W-:Y:S02]  /*6930*/  @!UP0 UIADD3 UR4, UPT, UPT, UR4, -UR6, URZ ;  /* 0x8000000604048290 */ /* 0x000fe4000fffe0ff */
[----:B------:R-:W-:Y:S01]  /*6940*/  @!UP0 UIADD3 UR43, UPT, UPT, UR43, 0x1, URZ ;  /* 0x000000012b2b8890 */ /* 0x000fe2000fffe0ff */
[----:B------:R-:W1:Y:S01]  /*6950*/  F2I.FTZ.U32.TRUNC.NTZ R0, R0 ;  /* 0x0000000000007305 */ /* 0x000e62000021f000 */
[----:B------:R-:W-:Y:S01]  /*6960*/  UISETP.GE.U32.AND UP2, UPT, UR4, UR6, UPT ;  /* 0x000000060400728c */ /* 0x000fe2000bf46070 */
[----:B--2---:R-:W-:Y:S01]  /*6970*/  VIADD R6, R6, 0xffffffe ;  /* 0x0ffffffe06067836 */ /* 0x004fe20000000000 */
[----:B------:R-:W-:Y:S02]  /*6980*/  ULOP3.LUT UR4, UR22, UR54, URZ, 0x3c, !UPT ;  /* 0x0000003616047292 */ /* 0x000fe4000f8e3cff */
[----:B------:R-:W-:Y:S02]  /*6990*/  UISETP.NE.AND UP0, UPT, UR54, URZ, UPT ;  /* 0x000000ff3600728c */ /* 0x000fe4000bf05270 */
[----:B------:R-:W-:Y:S03]  /*69a0*/  UISETP.GE.AND UP1, UPT, UR4, URZ, UPT ;  /* 0x000000ff0400728c */ /* 0x000fe6000bf26270 */
[----:B------:R-:W2:Y:S02]  /*69b0*/  F2I.FTZ.U32.TRUNC.NTZ R7, R6 ;  /* 0x0000000600077305 */ /* 0x000ea4000021f000 */
[----:B------:R-:W-:Y:S01]  /*69c0*/  @UP2 UIADD3 UR43, UPT, UPT, UR43, 0x1, URZ ;  /* 0x000000012b2b2890 */ /* 0x000fe2000fffe0ff */
[----:B-1----:R-:W-:Y:S05]  /*69d0*/  R2UR UR5, R0 ;  /* 0x00000000000572ca */ /* 0x002fea00000e0000 */
[----:B------:R-:W-:Y:S02]  /*69e0*/  @!UP1 UIADD3 UR43, UPT, UPT, -UR43, URZ, URZ ;  /* 0x000000ff2b2b9290 */ /* 0x000fe4000fffe1ff */
[----:B------:R-:W-:Y:S01]  /*69f0*/  @!UP0 ULOP3.LUT UR43, URZ, UR54, URZ, 0x33, !UPT ;  /* 0x00000036ff2b8292 */ /* 0x000fe2000f8e33ff */
[----:B--2---:R-:W-:Y:S01]  /*6a00*/  IADD3 R3, PT, PT, RZ, -R7, RZ ;  /* 0x80000007ff037210 */ /* 0x004fe20007ffe0ff */
[----:B------:R-:W-:Y:S04]  /*6a10*/  IMAD.MOV.U32 R6, RZ, RZ, RZ ;  /* 0x000000ffff067224 */ /* 0x000fe800078e00ff */
[----:B------:R-:W-:Y:S01]  /*6a20*/  IMAD.U32 R0, RZ, RZ, UR43 ;  /* 0x0000002bff007e24 */ /* 0x000fe2000f8e00ff */
[----:B------:R-:W-:Y:S01]  /*6a30*/  UIADD3 UR4, UPT, UPT, URZ, -UR5, URZ ;  /* 0x80000005ff047290 */ /* 0x000fe2000fffe0ff */
[----:B------:R-:W-:Y:S03]  /*6a40*/  IMAD R3, R3, R4, RZ ;  /* 0x0000000403037224 */ /* 0x000fe600078e02ff */
[----:B------:R-:W-:Y:S01]  /*6a50*/  IABS R0, R0 ;  /* 0x0000000000007213 */ /* 0x000fe20000000000 */
[----:B------:R-:W-:Y:S01]  /*6a60*/  UIMAD UR6, UR4, UR7, URZ ;  /* 0x00000007040672a4 */ /* 0x000fe2000f8e02ff */
[----:B------:R-:W-:Y:S02]  /*6a70*/  IMAD.HI.U32 R7, R7, R3, R6 ;  /* 0x0000000307077227 */ /* 0x000fe400078e0006 */
[----:B------:R-:W-:Y:S01]  /*6a80*/  R2UR UR8, R0 ;  /* 0x00000000000872ca */ /* 0x000fe200000e0000 */
[----:B------:R-:W-:Y:S02]  /*6a90*/  UMOV UR4, URZ ;  /* 0x000000ff00047c82 */ /* 0x000fe40008000000 */
[----:B------:R-:W-:Y:S07]  /*6aa0*/  UIMAD.WIDE.U32 UR4, UR5, UR6, UR4 ;  /* 0x00000006050472a5 */ /* 0x000fee000f8e0004 */
[----:B------:R-:W-:Y:S03]  /*6ab0*/  UMOV UR4, UR5 ;  /* 0x0000000500047c82 */ /* 0x000fe60008000000 */
        /* <DEDUP_REMOVED lines=8> */
[----:B------:R-:W-:Y:S04]  /*6b40*/  ULOP3.LUT UR4, UR43, UR16, URZ, 0x3c, !UPT ;  /* 0x000000102b047292 */ /* 0x000fe8000f8e3cff */
[----:B------:R-:W-:Y:S05]  /*6b50*/  UISETP.GE.AND UP0, UPT, UR4, URZ, UPT ;  /* 0x000000ff0400728c */ /* 0x000fea000bf06270 */
[----:B------:R-:W-:Y:S02]  /*6b60*/  @UP1 UIADD3 UR44, UPT, UPT, UR44, 0x1, URZ ;  /* 0x000000012c2c1890 */ /* 0x000fe4000fffe0ff */
[----:B------:R-:W-:Y:S04]  /*6b70*/  UISETP.NE.AND UP1, UPT, UR16, URZ, UPT ;  /* 0x000000ff1000728c */ /* 0x000fe8000bf25270 */
[----:B------:R-:W-:Y:S07]  /*6b80*/  @!UP0 UIADD3 UR44, UPT, UPT, -UR44, URZ, URZ ;  /* 0x000000ff2c2c8290 */ /* 0x000fee000fffe1ff */
[----:B------:R-:W-:Y:S02]  /*6b90*/  @!UP1 ULOP3.LUT UR44, URZ, UR16, URZ, 0x33, !UPT ;  /* 0x00000010ff2c9292 */ /* 0x000fe4000f8e33ff */
[----:B------:R-:W-:Y:S04]  /*6ba0*/  UISETP.NE.AND UP1, UPT, UR38, 0x1, UPT ;  /* 0x000000012600788c */ /* 0x000fe8000bf25270 */
[----:B------:R-:W-:Y:S05]  /*6bb0*/  IMAD.U32 R0, RZ, RZ, UR44 ;  /* 0x0000002cff007e24 */ /* 0x000fea000f8e00ff */
[----:B------:R-:W-:Y:S02]  /*6bc0*/  IABS R0, R0 ;  /* 0x0000000000007213 */ /* 0x000fe40000000000 */
[----:B------:R-:W1:Y:S03]  /*6bd0*/  @!UP1 LDCU.128 UR12, c[0x0][0xc10] ;  /* 0x00018200ff0c97ac */ /* 0x000e660008000c00 */
[----:B------:R-:W-:Y:S04]  /*6be0*/  IMAD.HI.U32 R7, R7, R0, RZ ;  /* 0x0000000007077227 */ /* 0x000fe800078e00ff */
[----:B------:R-:W-:Y:S01]  /*6bf0*/  IMAD.MOV R3, RZ, RZ, -R7 ;  /* 0x000000ffff037224 */ /* 0x000fe200078e0a07 */
[----:B------:R-:W2:Y:S03]  /*6c00*/  @!UP1 LDCU UR10, c[0x0][0xc20] ;  /* 0x00018400ff0a97ac */ /* 0x000ea60008000800 */
[C---:B------:R-:W-:Y:S01]  /*6c10*/  IMAD R0, R4.reuse, R3, R0 ;  /* 0x0000000304007224 */ /* 0x040fe200078e0200 */
[----:B------:R-:W3:Y:S04]  /*6c20*/  @!UP1 LDCU UR5, c[0x0][0xc0c] ;  /* 0x00018180ff0597ac */ /* 0x000ee80008000800 */
[----:B------:R-:W-:Y:S01]  /*6c30*/  ISETP.GT.U32.AND P1, PT, R4, R0, PT ;  /* 0x000000000400720c */ /* 0x000fe20003f24070 */
[----:B-1----:R-:W-:Y:S02]  /*6c40*/  UIMAD.WIDE.U32 UR6, UR36, UR15, URZ ;  /* 0x0000000f240672a5 */ /* 0x002fe4000f8e00ff */
[----:B------:R-:W-:Y:S02]  /*6c50*/  UIMAD.WIDE.U32 UR8, UR37, UR12, URZ ;  /* 0x0000000c250872a5 */ /* 0x000fe4000f8e00ff */
[----:B------:R-:W-:Y:S02]  /*6c60*/  @!UP1 UISETP.NE.AND UP0, UPT, UR14, 0x1, UPT ;  /* 0x000000010e00988c */ /* 0x000fe4000bf05270 */
[----:B------:R-:W-:Y:S01]  /*6c70*/  ULOP3.LUT UR8, UR44, UR59, URZ, 0x3c, !UPT ;  /* 0x0000003b2c087292 */ /* 0x000fe2000f8e3cff */
[----:B------:R-:W-:Y:S02]  /*6c80*/  @!UP1 UMOV UR6, UR7 ;  /* 0x0000000700069c82 */ /* 0x000fe40008000000 */
[----:B------:R-:W-:Y:S01]  /*6c90*/  @!UP1 UMOV UR4, UR9 ;  /* 0x0000000900049c82 */ /* 0x000fe20008000000 */
[----:B--2---:R-:W-:Y:S02]  /*6ca0*/  @!UP1 USHF.R.U32.HI UR6, URZ, UR10, UR6 ;  /* 0x0000000aff069299 */ /* 0x004fe40008011606 */
[-C--:B------:R-:W-:Y:S01]  /*6cb0*/  @!P1 IADD3 R0, PT, PT, R0, -R4.reuse, RZ ;  /* 0x8000000400009210 */ /* 0x080fe20007ffe0ff */
[----:B---3--:R-:W-:Y:S01]  /*6cc0*/  @!UP1 UISETP.NE.AND UP2, UPT, UR5, 0x1, UPT ;  /* 0x000000010500988c */ /* 0x008fe2000bf45270 */
[----:B------:R-:W-:Y:S01]  /*6cd0*/  @!P1 VIADD R7, R7, 0x1 ;  /* 0x0000000107079836 */ /* 0x000fe20000000000 */
[----:B------:R-:W-:Y:S01]  /*6ce0*/  @!UP1 USEL UR6, UR36, UR6, !UP0 ;  /* 0x0000000624069287 */ /* 0x000fe2000c000000 */
[----:B------:R-:W-:Y:S01]  /*6cf0*/  ISETP.GE.U32.AND P2, PT, R0, R4, PT ;  /* 0x000000040000720c */ /* 0x000fe20003f46070 */
[----:B------:R-:W-:Y:S02]  /*6d00*/  UISETP.GE.AND UP0, UPT, UR8, URZ, UPT ;  /* 0x000000ff0800728c */ /* 0x000fe4000bf06270 */
[----:B------:R-:W-:Y:S04]  /*6d10*/  @!UP1 USHF.R.U32.HI UR4, URZ, UR13, UR4 ;  /* 0x0000000dff049299 */ /* 0x000fe80008011604 */
[----:B------:R-:W-:Y:S02]  /*6d20*/  @!UP1 USEL UR7, UR37, UR4, !UP2 ;  /* 0x0000000425079287 */ /* 0x000fe4000d000000 */
[----:B------:R-:W-:Y:S02]  /*6d30*/  UISETP.NE.AND UP2, UPT, UR59, URZ, UPT ;  /* 0x000000ff3b00728c */ /* 0x000fe4000bf45270 */
[----:B------:R-:W-:Y:S02]  /*6d40*/  @!UP1 UIADD3 UR4, UPT, UPT, -UR7, UR6, URZ ;  /* 0x0000000607049290 */ /* 0x000fe4000fffe1ff */
[----:B------:R-:W-:Y:S01]  /*6d50*/  @!UP1 UIADD3 UR6, UPT, UPT, UR7, -UR6, URZ ;  /* 0x8000000607069290 */ /* 0x000fe2000fffe0ff */
[----:B------:R-:W-:Y:S01]  /*6d60*/  @P2 VIADD R7, R7, 0x1 ;  /* 0x0000000107072836 */ /* 0x000fe20000000000 */
[----:B------:R-:W-:Y:S02]  /*6d70*/  @!UP1 UIMAD UR37, UR4, UR5, UR37 ;  /* 0x00000005042592a4 */ /* 0x000fe4000f8e0225 */
[----:B------:R-:W-:Y:S02]  /*6d80*/  UIADD3 UR4, UPT, UPT, -UR43, URZ, URZ ;  /* 0x000000ff2b047290 */ /* 0x000fe4000fffe1ff */
[----:B------:R-:W-:Y:S01]  /*6d90*/  @!UP1 UIMAD UR36, UR6, UR14, UR36 ;  /* 0x0000000e062492a4 */ /* 0x000fe2000f8e0224 */
[----:B------:R-:W-:Y:S01]  /*6da0*/  R2UR UR45, R7 ;  /* 0x00000000072d72ca */ /* 0x000fe200000e0000 */
[----:B------:R-:W-:Y:S02]  /*6db0*/  UIMAD UR5, UR54, UR4, UR22 ;  /* 0x00000004360572a4 */ /* 0x000fe4000f8e0216 */
[----:B------:R-:W-:Y:S02]  /*6dc0*/  UIADD3 UR4, UPT, UPT, -UR44, URZ, URZ ;  /* 0x000000ff2c047290 */ /* 0x000fe4000fffe1ff */
[----:B------:R-:W-:Y:S02]  /*6dd0*/  USHF.L.U32 UR53, UR5, 0x6, URZ ;  /* 0x0000000605357899 */ /* 0x000fe400080006ff */
[----:B------:R-:W-:Y:S06]  /*6de0*/  UIMAD UR43, UR16, UR4, UR43 ;  /* 0x00000004102b72a4 */ /* 0x000fec000f8e022b */
[----:B------:R-:W-:Y:S02]  /*6df0*/  @!UP0 UIADD3 UR45, UPT, UPT, -UR45, URZ, URZ ;  /* 0x000000ff2d2d8290 */ /* 0x000fe4000fffe1ff */
[----:B------:R-:W-:Y:S02]  /*6e00*/  ULOP3.LUT UP0, URZ, UR11, 0x1b0, URZ, 0xc0, !UPT ;  /* 0x000001b00bff7892 */ /* 0x000fe4000f80c0ff */
[----:B------:R-:W-:Y:S04]  /*6e10*/  @!UP2 ULOP3.LUT UR45, URZ, UR59, URZ, 0x33, !UPT ;  /* 0x0000003bff2da292 */ /* 0x000fe8000f8e33ff */
[----:B------:R-:W-:Y:S04]  /*6e20*/  UIADD3 UR6, UPT, UPT, -UR45, URZ, URZ ;  /* 0x000000ff2d067290 */ /* 0x000fe8000fffe1ff */
[----:B------:R-:W-:Y:S01]  /*6e30*/  UIMAD UR44, UR59, UR6, UR44 ;  /* 0x000000063b2c72a4 */ /* 0x000fe2000f8e022c */
[----:B------:R-:W-:Y:S11]  /*6e40*/  BRA.U !UP0, `(.L_x_84) ;  /* 0x00000001087c7547 */ /* 0x000ff6000b800000 */
[----:B------:R-:W1:Y:S01]  /*6e50*/  LDCU.64 UR8, c[0x4][0x80] ;  /* 0x01001000ff0877ac */ /* 0x000e620008000a00 */
[----:B------:R-:W-:Y:S01]  /*6e60*/  MOV R17, 0x0 ;  /* 0x0000000000117802 */ /* 0x000fe20000000f00 */
[----:B------:R-:W-:Y:S02]  /*6e70*/  HFMA2 R12, -RZ, RZ, 0, 5.9604644775390625e-08 ;  /* 0x00000001ff0c7431 */ /* 0x000fe400000001ff */
[----:B------:R-:W-:Y:S01]  /*6e80*/  IMAD.MOV.U32 R8, RZ, RZ, 0x70 ;  /* 0x00000070ff087424 */ /* 0x000fe200078e00ff */
[----:B------:R2:W3:Y:S01]  /*6e90*/  LDC.64 R14, c[0x4][R17] ;  /* 0x01000000110e7b82 */ /* 0x0004e20000000a00 */
[----:B------:R-:W4:Y:S01]  /*6ea0*/  LDCU.64 UR6, c[0x4][0x88] ;  /* 0x01001100ff0677ac */ /* 0x000f220008000a00 */
[----:B------:R-:W-:Y:S01]  /*6eb0*/  IMAD.MOV.U32 R13, RZ, RZ, RZ ;  /* 0x000000ffff0d7224 */ /* 0x000fe200078e00ff */
[----:B------:R-:W2:Y:S01]  /*6ec0*/  LDCU.64 UR4, c[0x4][0x8] ;  /* 0x01000100ff0477ac */ /* 0x000ea20008000a00 */
[----:B-1----:R-:W-:Y:S01]  /*6ed0*/  MOV R5, UR9 ;  /* 0x0000000900057c02 */ /* 0x002fe20008000f00 */
[----:B------:R-:W-:Y:S01]  /*6ee0*/  IMAD.U32 R4, RZ, RZ, UR8 ;  /* 0x00000008ff047e24 */ /* 0x000fe2000f8e00ff */
[----:B----4-:R-:W-:Y:S01]  /*6ef0*/  MOV R7, UR7 ;  /* 0x0000000700077c02 */ /* 0x010fe20008000f00 */
[----:B------:R-:W-:Y:S01]  /*6f00*/  IMAD.U32 R6, RZ, RZ, UR6 ;  /* 0x00000006ff067e24 */ /* 0x000fe2000f8e00ff */
[----:B--2---:R-:W-:Y:S01]  /*6f10*/  MOV R11, UR5 ;  /* 0x00000005000b7c02 */ /* 0x004fe20008000f00 */
[----:B------:R-:W-:Y:S02]  /*6f20*/  IMAD.U32 R10, RZ, RZ, UR4 ;  /* 0x00000004ff0a7e24 */ /* 0x000fe4000f8e00ff */
[----:B------:R-:W-:Y:S07]  /*6f30*/  LEPC R20, `(.L_x_85) ;  /* 0x000000001014794e */ /* 0x000fee0000000000 */
[----:B---3-5:R-:W-:Y:S05]  /*6f40*/  CALL.ABS.NOINC R14 ;  /* 0x000000000e007343 */ /* 0x028fea0003c00000 */
.L_x_85:
[----:B------:R-:W1:Y:S01]  /*6f50*/  LDCU.64 UR8, c[0x4][0x80] ;  /* 0x01001000ff0877ac */ /* 0x000e620008000a00 */
[----:B------:R2:W3:Y:S01]  /*6f60*/  LDC.64 R14, c[0x4][R17] ;  /* 0x01000000110e7b82 */ /* 0x0004e20000000a00 */
[----:B------:R-:W-:Y:S02]  /*6f70*/  HFMA2 R12, -RZ, RZ, 0, 5.9604644775390625e-08 ;  /* 0x00000001ff0c7431 */ /* 0x000fe400000001ff */
[----:B------:R-:W-:Y:S02]  /*6f80*/  IMAD.MOV.U32 R8, RZ, RZ, 0x70 ;  /* 0x00000070ff087424 */ /* 0x000fe400078e00ff */
[----:B------:R-:W-:Y:S01]  /*6f90*/  IMAD.MOV.U32 R13, RZ, RZ, RZ ;  /* 0x000000ffff0d7224 */ /* 0x000fe200078e00ff */
[----:B------:R-:W4:Y:S01]  /*6fa0*/  LDCU.64 UR6, c[0x4][0x88] ;  /* 0x01001100ff0677ac */ /* 0x000f220008000a00 */
[----:B------:R-:W5:Y:S01]  /*6fb0*/  LDCU.64 UR4, c[0x4][0x8] ;  /* 0x01000100ff0477ac */ /* 0x000f620008000a00 */
[----:B-1----:R-:W-:Y:S02]  /*6fc0*/  MOV R4, UR8 ;  /* 0x0000000800047c02 */ /* 0x002fe40008000f00 */
[----:B------:R-:W-:Y:S02]  /*6fd0*/  MOV R5, UR9 ;  /* 0x0000000900057c02 */ /* 0x000fe40008000f00 */
[----:B----4-:R-:W-:Y:S01]  /*6fe0*/  MOV R7, UR7 ;  /* 0x0000000700077c02 */ /* 0x010fe20008000f00 */
[----:B------:R-:W-:Y:S01]  /*6ff0*/  IMAD.U32 R6, RZ, RZ, UR6 ;  /* 0x00000006ff067e24 */ /* 0x000fe2000f8e00ff */
[----:B-----5:R-:W-:Y:S01]  /*7000*/  MOV R11, UR5 ;  /* 0x00000005000b7c02 */ /* 0x020fe20008000f00 */
[----:B--2---:R-:W-:Y:S02]  /*7010*/  IMAD.U32 R10, RZ, RZ, UR4 ;  /* 0x00000004ff0a7e24 */ /* 0x004fe4000f8e00ff */
[----:B------:R-:W-:Y:S07]  /*7020*/  LEPC R20, `(.L_x_84) ;  /* 0x000000001014794e */ /* 0x000fee0000000000 */
[----:B---3--:R-:W-:Y:S05]  /*7030*/  CALL.ABS.NOINC R14 ;  /* 0x000000000e007343 */ /* 0x008fea0003c00000 */
.L_x_84:
[----:B------:R-:W-:Y:S02]  /*7040*/  R2UR UR7, R58 ;  /* 0x000000003a0772ca */ /* 0x000fe400000e0000 */
[----:B------:R-:W-:Y:S02]  /*7050*/  R2UR UR6, R60 ;  /* 0x000000003c0672ca */ /* 0x000fe400000e0000 */
[----:B------:R-:W-:Y:S02]  /*7060*/  ISETP.NE.U32.AND P1, PT, R42, RZ, PT ;  /* 0x000000ff2a00720c */ /* 0x000fe40003f25070 */
[----:B------:R-:W-:Y:S02]  /*7070*/  R2UR UR5, R57 ;  /* 0x00000000390572ca */ /* 0x000fe400000e0000 */
[----:B------:R-:W-:Y:S02]  /*7080*/  R2UR UR4, R59 ;  /* 0x000000003b0472ca */ /* 0x000fe400000e0000 */
[----:B------:R-:W-:Y:S02]  /*7090*/  ISETP.NE.AND.EX P1, PT, R43, RZ, PT, P1 ;  /* 0x000000ff2b00720c */ /* 0x000fe40003f25310 */
[----:B------:R-:W-:Y:S02]  /*70a0*/  ISETP.NE.AND P6, PT, R61, RZ, PT ;  /* 0x000000ff3d00720c */ /* 0x000fe40003fc5270 */
[----:B------:R-:W-:Y:S01]  /*70b0*/  ISETP.NE.U32.AND P3, PT, RZ, UR7, PT ;  /* 0x00000007ff007c0c */ /* 0x000fe2000bf65070 */
[----:B------:R-:W-:Y:S01]  /*70c0*/  UISETP.NE.U32.AND UP0, UPT, UR6, URZ, UPT ;  /* 0x000000ff0600728c */ /* 0x000fe2000bf05070 */
[----:B------:R-:W-:Y:S03]  /*70d0*/  PLOP3.LUT P2, PT, PT, PT, PT, 0x8, 0x80 ;  /* 0x000000000080781c */ /* 0x000fe60003f4e170 */
[----:B------:R-:W-:Y:S02]  /*70e0*/  ISETP.NE.AND.EX P3, PT, RZ, UR5, PT, P3 ;  /* 0x00000005ff007c0c */ /* 0x000fe4000bf65330 */
[----:B------:R-:W-:Y:S04]  /*70f0*/  UISETP.NE.AND.EX UP0, UPT, UR4, URZ, UPT, UP0 ;  /* 0x000000ff0400728c */ /* 0x000fe8000bf05300 */
[----:B------:R-:W-:Y:S01]  /*7100*/  @P6 PLOP3.LUT P2, PT, P1, PT, PT, 0x80, 0x8 ;  /* 0x000000000008681c */ /* 0x000fe20000f4f070 */
[----:B------:R-:W-:Y:S01]  /*7110*/  @!UPT UIADD3 URZ, UPT, UPT, URZ, URZ, URZ ;  /* 0x000000fffffff290 */ /* 0x000fe2000fffe0ff */
[----:B------:R-:W-:Y:S11]  /*7120*/  @!P1 BRA `(.L_x_86) ;  /* 0x0000000000309947 */ /* 0x000ff60003800000 */
[----:B------:R-:W-:Y:S01]  /*7130*/  ISETP.NE.U32.AND P0, PT, R40, RZ, PT ;  /* 0x000000ff2800720c */ /* 0x000fe20003f05070 */
[----:B------:R-:W1:Y:S01]  /*7140*/  LDCU.64 UR4, c[0x0][0x358] ;  /* 0x00006b00ff0477ac */ /* 0x000e620008000a00 */
[----:B------:R-:W-:Y:S02]  /*7150*/  IMAD.MOV.U32 R55, RZ, RZ, 0x1 ;  /* 0x00000001ff377424 */ /* 0x000fe400078e00ff */
[----:B------:R-:W-:Y:S11]  /*7160*/  ISETP.NE.AND.EX P0, PT, R41, RZ, PT, P0 ;  /* 0x000000ff2900720c */ /* 0x000ff60003f05300 */
[----:B------:R-:W-:Y:S02]  /*7170*/  @!UPT UIADD3 URZ, UPT, UPT, URZ, URZ, URZ ;  /* 0x000000fffffff290 */ /* 0x000fe4000fffe0ff */
[----:B------:R-:W2:Y:S01]  /*7180*/  @P0 LDC.64 R4, c[0x0][0x988] ;  /* 0x00026200ff040b82 */ /* 0x000ea20000000a00 */
[----:B------:R-:W-:Y:S04]  /*7190*/  @P0 IMAD R0, R16, R42, RZ ;  /* 0x0000002a10000224 */ /* 0x000fe800078e02ff */
[----:B--2---:R-:W-:Y:S04]  /*71a0*/  @P0 IMAD.WIDE R4, R0, 0x4, R4 ;  /* 0x0000000400040825 */ /* 0x004fe800078e0204 */
[----:B------:R-:W-:Y:S01]  /*71b0*/  HFMA2 R0, -RZ, RZ, 0, 5.9604644775390625e-08 ;  /* 0x00000001ff007431 */ /* 0x000fe200000001ff */
[----:B-1---5:R1:W5:Y:S04]  /*71c0*/  @P0 LDG.E R26, desc[UR4][R4.64] ;  /* 0x00000004041a0981 */ /* 0x022368000c1e1900 */
[----:B------:R-:W-:Y:S01]  /*71d0*/  @!P0 PRMT R55, R0, 0x7610, R55 ;  /* 0x0000761000378816 */ /* 0x000fe20000000037 */
[----:B-1----:R-:W2:Y:S06]  /*71e0*/  @!P0 LDC R26, c[0x0][0x980] ;  /* 0x00026000ff1a8b82 */ /* 0x002eac0000000800 */
.L_x_86:
[----:B------:R-:W-:Y:S05]  /*71f0*/  BRA.U !UP0, `(.L_x_87) ;  /* 0x00000001082c7547 */ /* 0x000fea000b800000 */
[----:B------:R-:W1:Y:S01]  /*7200*/  LDCU.64 UR4, c[0x0][0x9a8] ;  /* 0x00013500ff0477ac */ /* 0x000e620008000a00 */
[----:B------:R-:W-:Y:S01]  /*7210*/  R2UR UR8, R60 ;  /* 0x000000003c0872ca */ /* 0x000fe200000e0000 */
[----:B------:R-:W3:Y:S01]  /*7220*/  LDCU.64 UR6, c[0x0][0x358] ;  /* 0x00006b00ff0677ac */ /* 0x000ee20008000a00 */
[----:B-1----:R-:W-:Y:S04]  /*7230*/  ISETP.NE.U32.AND P0, PT, RZ, UR4, PT ;  /* 0x00000004ff007c0c */ /* 0x002fe8000bf05070 */
[----:B------:R-:W-:Y:S11]  /*7240*/  ISETP.NE.AND.EX P0, PT, RZ, UR5, PT, P0 ;  /* 0x00000005ff007c0c */ /* 0x000ff6000bf05300 */
[----:B------:R-:W-:Y:S02]  /*7250*/  @!UPT UIADD3 URZ, UPT, UPT, URZ, URZ, URZ ;  /* 0x000000fffffff290 */ /* 0x000fe4000fffe0ff */
[----:B------:R-:W1:Y:S01]  /*7260*/  @P0 LDC.64 R4, c[0x0][0x9a8] ;  /* 0x00026a00ff040b82 */ /* 0x000e620000000a00 */
[----:B------:R-:W-:Y:S04]  /*7270*/  @P0 IMAD R0, R16, UR8, RZ ;  /* 0x0000000810000c24 */ /* 0x000fe8000f8e02ff */
[----:B-1----:R-:W-:Y:S05]  /*7280*/  @P0 IMAD.WIDE R4, R0, 0x4, R4 ;  /* 0x0000000400040825 */ /* 0x002fea00078e0204 */
[----:B---3-5:R1:W5:Y:S02]  /*7290*/  @P0 LDG.E R24, desc[UR6][R4.64] ;  /* 0x0000000604180981 */ /* 0x028364000c1e1900 */
[----:B-1----:R-:W3:Y:S02]  /*72a0*/  @!P0 LDC R24, c[0x0][0x9a0] ;  /* 0x00026800ff188b82 */ /* 0x002ee40000000800 */
.L_x_87:
[----:B--2--5:R-:W-:Y:S01]  /*72b0*/  FSETP.NEU.AND P0, PT, R26, RZ, PT ;  /* 0x000000ff1a00720b */ /* 0x024fe20003f0d000 */
[----:B------:R-:W-:Y:S01]  /*72c0*/  IMAD.U32 R0, RZ, RZ, UR52 ;  /* 0x00000034ff007e24 */ /* 0x000fe2000f8e00ff */
[----:B------:R-:W-:Y:S01]  /*72d0*/  SEL R4, RZ, 0xffffffff, P3 ;  /* 0xffffffffff047807 */ /* 0x000fe20001800000 */
[----:B------:R-:W-:Y:S01]  /*72e0*/  BSSY B1, `(.L_x_88) ;  /* 0x0000034000017945 */ /* 0x000fe20003800000 */
[----:B------:R-:W-:Y:S01]  /*72f0*/  @P6 LOP3.LUT P3, RZ, R55, 0xff, RZ, 0xc0, !PT ;  /* 0x000000ff37ff6812 */ /* 0x000fe2000786c0ff */
[----:B------:R-:W-:Y:S01]  /*7300*/  IMAD.MOV.U32 R69, RZ, RZ, 0x1 ;  /* 0x00000001ff457424 */ /* 0x000fe200078e00ff */
[----:B------:R-:W-:Y:S01]  /*7310*/  @P6 SEL R65, RZ, 0xffffffff, P0 ;  /* 0xffffffffff416807 */ /* 0x000fe20000000000 */
[----:B------:R-:W-:Y:S01]  /*7320*/  IMAD.IADD R25, R23, 0x1, R2 ;  /* 0x0000000117197824 */ /* 0x000fe200078e0202 */
[----:B------:R-:W-:Y:S01]  /*7330*/  LOP3.LUT R67, R52, 0x1, RZ, 0x3c, !PT ;  /* 0x0000000134437812 */ /* 0x000fe200078e3cff */
[----:B------:R-:W-:Y:S01]  /*7340*/  IMAD.U32 R68, RZ, RZ, UR52 ;  /* 0x00000034ff447e24 */ /* 0x000fe2000f8e00ff */
[----:B------:R-:W-:Y:S02]  /*7350*/  @P2 SEL R65, R4, R65, !P3 ;  /* 0x0000004104412207 */ /* 0x000fe40005800000 */
[----:B------:R-:W-:Y:S02]  /*7360*/  CS2R R38, SRZ ;  /* 0x0000000000267805 */ /* 0x000fe4000001ff00 */
[----:B------:R-:W-:Y:S02]  /*7370*/  LEA R0, R0, UR50, 0x3 ;  /* 0x0000003200007c11 */ /* 0x000fe4000f8e18ff */
[----:B------:R-:W-:Y:S02]  /*7380*/  CS2R R36, SRZ ;  /* 0x0000000000247805 */ /* 0x000fe4000001ff00 */
[----:B------:R-:W-:Y:S02]  /*7390*/  @P6 LOP3.LUT R65, R65, 0x1, RZ, 0xc0, !PT ;  /* 0x0000000141416812 */ /* 0x000fe400078ec0ff */
[----:B------:R-:W-:Y:S02]  /*73a0*/  CS2R R30, SRZ ;  /* 0x00000000001e7805 */ /* 0x000fe4000001ff00 */
[----:B------:R-:W-:Y:S02]  /*73b0*/  LEA R27, R22, UR50, 0x3 ;  /* 0x00000032161b7c11 */ /* 0x000fe4000f8e18ff */
[----:B------:R-:W-:Y:S02]  /*73c0*/  CS2R R28, SRZ ;  /* 0x00000000001c7805 */ /* 0x000fe4000001ff00 */
[----:B------:R-:W-:Y:S02]  /*73d0*/  ISETP.NE.U32.OR P5, PT, R65, 0x1, !P6 ;  /* 0x000000014100780c */ /* 0x000fe400077a5470 */
[----:B------:R-:W-:Y:S02]  /*73e0*/  LOP3.LUT P2, R64, R55, 0xff, RZ, 0xc0, !PT ;  /* 0x000000ff37407812 */ /* 0x000fe4000784c0ff */
[----:B------:R-:W-:Y:S04]  /*73f0*/  SEL R70, RZ, 0xffffffff, P0 ;  /* 0xffffffffff467807 */ /* 0x000fe80000000000 */
[----:B------:R-:W-:Y:S04]  /*7400*/  @P1 SEL R70, R4, R70, !P2 ;  /* 0x0000004604461207 */ /* 0x000fe80005000000 */
[----:B------:R-:W-:Y:S02]  /*7410*/  LOP3.LUT R70, R70, 0x1, RZ, 0xc0, !PT ;  /* 0x0000000146467812 */ /* 0x000fe400078ec0ff */
[----:B------:R-:W-:Y:S04]  /*7420*/  @P5 SHF.L.U32 R3, R67, 0x1f, RZ ;  /* 0x0000001f43035819 */ /* 0x000fe800000006ff */
[----:B------:R1:W2:Y:S02]  /*7430*/  @P5 SYNCS.PHASECHK.TRANS64.TRYWAIT P4, [R0+URZ+0xd0], R3 ;  /* 0x0000d003000055a7 */ /* 0x0002a400080811ff */
[----:B-1----:R-:W-:Y:S04]  /*7440*/  SHF.L.U32 R3, R51, 0x1f, RZ ;  /* 0x0000001f33037819 */ /* 0x002fe800000006ff */
[----:B------:R1:W4:Y:S01]  /*7450*/  SYNCS.PHASECHK.TRANS64.TRYWAIT P3, [R27+URZ+0x120], R3 ;  /* 0x000120031b0075a7 */ /* 0x00032200080611ff */
[----:B--2---:R-:W-:Y:S01]  /*7460*/  @P5 SEL R69, RZ, 0x1, !P4 ;  /* 0x00000001ff455807 */ /* 0x004fe20006000000 */
[----:B-1----:R-:W-:Y:S06]  /*7470*/  @!P5 BRA `(.L_x_89) ;  /* 0x000000000068d947 */ /* 0x002fec0003800000 */
[----:B------:R-:W-:Y:S01]  /*7480*/  ISETP.NE.AND P1, PT, R69, RZ, PT ;  /* 0x000000ff4500720c */ /* 0x000fe20003f25270 */
[----:B------:R-:W-:Y:S01]  /*7490*/  BSSY B0, `(.L_x_90) ;  /* 0x0000007000007945 */ /* 0x000fe20003800000 */
[----:B------:R-:W-:Y:S01]  /*74a0*/  ISETP.NE.U32.AND P0, PT, R70, 0x1, PT ;  /* 0x000000014600780c */ /* 0x000fe20003f05070 */
[----:B------:R-:W-:Y:S10]  /*74b0*/  IMAD.U32 R2, RZ, RZ, UR52 ;  /* 0x00000034ff027e24 */ /* 0x000ff4000f8e00ff */
[----:B------:R-:W-:Y:S05]  /*74c0*/  @P1 BRA `(.L_x_91) ;  /* 0x00000000000c1947 */ /* 0x000fea0003800000 */
[----:B------:R-:W-:Y:S04]  /*74d0*/  SHF.L.U32 R4, R67, 0x1f, RZ ;  /* 0x0000001f43047819 */ /* 0x000fe800000006ff */
[----:B------:R-:W1:Y:S02]  /*74e0*/  SYNCS.PHASECHK.TRANS64.TRYWAIT P1, [R0+URZ+0xd0], R4 ;  /* 0x0000d004000075a7 */ /* 0x000e6400080211ff */
[----:B-1----:R-:W-:Y:S05]  /*74f0*/  @!P1 BRA `(.L_x_92) ;  /* 0x0000002000309947 */ /* 0x002fea0003800000 */
.L_x_91:
[----:B------:R-:W-:Y:S05]  /*7500*/  BSYNC B0 ;  /* 0x0000000000007941 */ /* 0x000fea0003800000 */
.L_x_90:
[----:B------:R-:W-:Y:S01]  /*7510*/  @P0 IMAD R2, R2, 0x800, R53 ;  /* 0x0000080002020824 */ /* 0x000fe200078e0235 */
[----:B------:R-:W-:Y:S02]  /*7520*/  CS2R R30, SRZ ;  /* 0x00000000001e7805 */ /* 0x000fe4000001ff00 */
[----:B------:R-:W-:Y:S02]  /*7530*/  CS2R R28, SRZ ;  /* 0x00000000001c7805 */ /* 0x000fe4000001ff00 */
[----:B------:R-:W-:Y:S02]  /*7540*/  CS2R R38, SRZ ;  /* 0x0000000000267805 */ /* 0x000fe4000001ff00 */
[----:B------:R-:W-:Y:S02]  /*7550*/  CS2R R36, SRZ ;  /* 0x0000000000247805 */ /* 0x000fe4000001ff00 */
[----:B------:R-:W-:Y:S01]  /*7560*/  @P0 LEA R2, R2, UR50, 0x1 ;  /* 0x0000003202020c11 */ /* 0x000fe2000f8e08ff */
[----:B------:R-:W-:Y:S05]  /*7570*/  @P0 WARPSYNC.ALL ;  /* 0x0000000000000948 */ /* 0x000fea0003800000 */
[----:B------:R-:W2:Y:S01]  /*7580*/  @P0 LDSM.16.M88.4 R28, [R2+0x200] ;  /* 0x00020000021c083b */ /* 0x000ea20000000200 */
[----:B------:R-:W-:Y:S01]  /*7590*/  UIADD3 UR4, UPT, UPT, UR52, 0x1, URZ ;  /* 0x0000000134047890 */ /* 0x000fe2000fffe0ff */
[----:B-1----:R-:W-:Y:S03]  /*75a0*/  @P0 IMAD R0, R63, 0x2, R2 ;  /* 0x000000023f000824 */ /* 0x002fe600078e0202 */
[----:B------:R-:W-:Y:S02]  /*75b0*/  UISETP.NE.AND UP0, UPT, UR4, 0x3, UPT ;  /* 0x000000030400788c */ /* 0x000fe4000bf05270 */
[----:B------:R1:W2:Y:S02]  /*75c0*/  @P0 LDSM.16.M88.4 R36, [R0+0x200] ;  /* 0x000200000024083b */ /* 0x0002a40000000200 */
[----:B------:R-:W-:Y:S02]  /*75d0*/  USEL UR4, UR4, URZ, UP0 ;  /* 0x000000ff04047287 */ /* 0x000fe40008000000 */
[----:B------:R-:W-:Y:S04]  /*75e0*/  PLOP3.LUT P0, PT, PT, PT, UP0, 0x80, 0x8 ;  /* 0x000000000008781c */ /* 0x000fe80003f0f008 */
[----:B------:R-:W-:Y:S01]  /*75f0*/  IMAD.U32 R68, RZ, RZ, UR4 ;  /* 0x00000004ff447e24 */ /* 0x000fe2000f8e00ff */
[----:B-1----:R-:W-:Y:S04]  /*7600*/  SEL R0, RZ, 0x1, P0 ;  /* 0x00000001ff007807 */ /* 0x002fe80000000000 */
[----:B------:R-:W-:Y:S02]  /*7610*/  LOP3.LUT R67, R67, R0, RZ, 0x3c, !PT ;  /* 0x0000000043437212 */ /* 0x000fe400078e3cff */
.L_x_89:
[----:B------:R-:W-:Y:S05]  /*7620*/  BSYNC B1 ;  /* 0x0000000000017941 */ /* 0x000fea0003800000 */
.L_x_88:
[----:B------:R-:W-:Y:S04]  /*7630*/  SHF.R.U32.HI R0, RZ, 0x15, R25 ;  /* 0x00000015ff007819 */ /* 0x000fe80000011619 */
[----:B------:R-:W-:Y:S01]  /*7640*/  LOP3.LUT P0, RZ, R0, 0x3, R56, 0x48, !PT ;  /* 0x0000000300ff7812 */ /* 0x000fe20007804838 */
[----:B------:R-:W-:Y:S01]  /*7650*/  @!UPT UIADD3 URZ, UPT, UPT, URZ, URZ, URZ ;  /* 0x000000fffffff290 */ /* 0x000fe2000fffe0ff */
[----:B----4-:R-:W-:Y:S11]  /*7660*/  @P3 BRA `(.L_x_93) ;  /* 0x0000000000083947 */ /* 0x010ff60003800000 */
[----:B------:R-:W1:Y:S02]  /*7670*/  SYNCS.PHASECHK.TRANS64.TRYWAIT P1, [R27+URZ+0x120], R3 ;  /* 0x000120031b0075a7 */ /* 0x000e6400080211ff */
[----:B-1----:R-:W-:Y:S05]  /*7680*/  @!P1 BRA `(.L_x_94) ;  /* 0x0000001c00e09947 */ /* 0x002fea0003800000 */
.L_x_93:
[----:B------:R-:W-:Y:S05]  /*7690*/  @!P0 BRA `(.L_x_95) ;  /* 0x0000000000408947 */ /* 0x000fea0003800000 */
[----:B------:R-:W4:Y:S01]  /*76a0*/  LDCU.64 UR8, c[0x4][0x70] ;  /* 0x01000e00ff0877ac */ /* 0x000f220008000a00 */
[----:B-1----:R-:W-:Y:S01]  /*76b0*/  MOV R3, 0x0 ;  /* 0x0000000000037802 */ /* 0x002fe20000000f00 */
[----:B------:R-:W-:Y:S02]  /*76c0*/  HFMA2 R12, -RZ, RZ, 0, 5.9604644775390625e-08 ;  /* 0x00000001ff0c7431 */ /* 0x000fe400000001ff */
[----:B------:R-:W-:Y:S02]  /*76d0*/  IMAD.MOV.U32 R8, RZ, RZ, 0x192 ;  /* 0x00000192ff087424 */ /* 0x000fe400078e00ff */
[----:B------:R-:W-:Y:S01]  /*76e0*/  IMAD.MOV.U32 R13, RZ, RZ, RZ ;  /* 0x000000ffff0d7224 */ /* 0x000fe200078e00ff */
[----:B------:R-:W1:Y:S01]  /*76f0*/  LDCU.64 UR6, c[0x4][0x78] ;  /* 0x01000f00ff0677ac */ /* 0x000e620008000a00 */
[----:B------:R-:W2:Y:S01]  /*7700*/  LDC.64 R2, c[0x4][R3] ;  /* 0x0100000003027b82 */ /* 0x000ea20000000a00 */
[----:B------:R-:W5:Y:S01]  /*7710*/  LDCU.64 UR4, c[0x4][0x10] ;  /* 0x01000200ff0477ac */ /* 0x000f620008000a00 */
[----:B----4-:R-:W-:Y:S01]  /*7720*/  MOV R5, UR9 ;  /* 0x0000000900057c02 */ /* 0x010fe20008000f00 */
[----:B------:R-:W-:Y:S01]  /*7730*/  IMAD.U32 R4, RZ, RZ, UR8 ;  /* 0x00000008ff047e24 */ /* 0x000fe2000f8e00ff */
[----:B-1----:R-:W-:Y:S01]  /*7740*/  MOV R7, UR7 ;  /* 0x0000000700077c02 */ /* 0x002fe20008000f00 */
[----:B------:R-:W-:Y:S01]  /*7750*/  IMAD.U32 R6, RZ, RZ, UR6 ;  /* 0x00000006ff067e24 */ /* 0x000fe2000f8e00ff */
[----:B-----5:R-:W-:Y:S01]  /*7760*/  MOV R11, UR5 ;  /* 0x00000005000b7c02 */ /* 0x020fe20008000f00 */
[----:B------:R-:W-:Y:S02]  /*7770*/  IMAD.U32 R10, RZ, RZ, UR4 ;  /* 0x00000004ff0a7e24 */ /* 0x000fe4000f8e00ff */
[----:B------:R-:W-:Y:S07]  /*7780*/  LEPC R20, `(.L_x_95) ;  /* 0x000000001014794e */ /* 0x000fee0000000000 */
[----:B--23--:R-:W-:Y:S05]  /*7790*/  CALL.ABS.NOINC R2 ;  /* 0x0000000002007343 */ /* 0x00cfea0003c00000 */
.L_x_95:
[----:B------:R-:W-:Y:S05]  /*77a0*/  WARPSYNC.ALL ;  /* 0x0000000000007948 */ /* 0x000fea0003800000 */
[----:B------:R-:W-:Y:S01]  /*77b0*/  R2UR UR4, R25 ;  /* 0x00000000190472ca */ /* 0x000fe200000e0000 */
[----:B-12---:R-:W-:Y:S01]  /*77c0*/  HADD2.F32 R3, -RZ, R28.H0_H0 ;  /* 0x2000001cff037230 */ /* 0x006fe20000004100 */
[----:B------:R-:W-:Y:S01]  /*77d0*/  SHF.L.U32 R66, R63, 0x1, RZ ;  /* 0x000000013f427819 */ /* 0x000fe200000006ff */
[----:B------:R-:W-:Y:S01]  /*77e0*/  HADD2.F32 R20, -RZ, R30.H0_H0 ;  /* 0x2000001eff147230 */ /* 0x000fe20000004100 */
[----:B------:R-:W-:Y:S01]  /*77f0*/  ISETP.NE.AND P1, PT, R54, RZ, PT ;  /* 0x000000ff3600720c */ /* 0x000fe20003f25270 */
[----:B------:R-:W-:Y:S08]  /*7800*/  BSSY.RECONVERGENT B0, `(.L_x_96) ;  /* 0x000004e000007945 */ /* 0x000ff00003800200 */
[----:B------:R-:W3:Y:S02]  /*7810*/  LDTM.16dp256bit.x4 R4, tmem[UR4] ;  /* 0x00000004000479ee */ /* 0x000ee40008120000 */
[C---:B---3--:R-:W-:Y:S01]  /*7820*/  FMUL R0, R24.reuse, R4 ;  /* 0x0000000418007220 */ /* 0x048fe20000400000 */
[----:B------:R-:W-:Y:S02]  /*7830*/  HADD2.F32 R4, -RZ, R28.H1_H1 ;  /* 0x3000001cff047230 */ /* 0x000fe40000004100 */
[----:B------:R-:W-:Y:S01]  /*7840*/  FMUL R2, R24, R5 ;  /* 0x0000000518027220 */ /* 0x000fe20000400000 */
[--C-:B------:R-:W-:Y:S02]  /*7850*/  HADD2.F32 R5, -RZ, R29.reuse.H0_H0 ;  /* 0x2000001dff057230 */ /* 0x100fe40000004100 */
[----:B------:R-:W-:Y:S01]  /*7860*/  FFMA R0, R26, R3, R0 ;  /* 0x000000031a007223 */ /* 0x000fe20000000000 */
[----:B------:R-:W-:Y:S01]  /*7870*/  FMUL R3, R24, R6 ;  /* 0x0000000618037220 */ /* 0x000fe20000400000 */
[----:B------:R-:W-:Y:S02]  /*7880*/  HADD2.F32 R6, -RZ, R29.H1_H1 ;  /* 0x3000001dff067230 */ /* 0x000fe40000004100 */
[----:B------:R-:W-:Y:S01]  /*7890*/  FFMA R2, R26, R4, R2 ;  /* 0x000000041a027223 */ /* 0x000fe20000000002 */
[----:B------:R-:W-:Y:S01]  /*78a0*/  FMUL R7, R24, R7 ;  /* 0x0000000718077220 */ /* 0x000fe20000400000 */
[----:B------:R-:W-:Y:S01]  /*78b0*/  FFMA R3, R26, R5, R3 ;  /* 0x000000051a037223 */ /* 0x000fe20000000003 */
[C---:B------:R-:W-:Y:S01]  /*78c0*/  FMUL R4, R24.reuse, R8 ;  /* 0x0000000818047220 */ /* 0x040fe20000400000 */
[----:B------:R-:W-:Y:S01]  /*78d0*/  FMUL R5, R24, R9 ;  /* 0x0000000918057220 */ /* 0x000fe20000400000 */
[----:B------:R-:W-:Y:S01]  /*78e0*/  F2FP.F16.F32.PACK_AB R32, R2, R0 ;  /* 0x000000000220723e */ /* 0x000fe200000000ff */
[C---:B------:R-:W-:Y:S01]  /*78f0*/  FFMA R7, R26.reuse, R6, R7 ;  /* 0x000000061a077223 */ /* 0x040fe20000000007 */
[----:B------:R-:W-:Y:S02]  /*7900*/  HADD2.F32 R0, -RZ, R30.H1_H1 ;  /* 0x3000001eff007230 */ /* 0x000fe40000004100 */
[----:B------:R-:W-:Y:S01]  /*7910*/  FFMA R4, R26, R20, R4 ;  /* 0x000000141a047223 */ /* 0x000fe20000000004 */
[--C-:B------:R-:W-:Y:S02]  /*7920*/  HADD2.F32 R2, -RZ, R31.reuse.H0_H0 ;  /* 0x2000001fff027230 */ /* 0x100fe40000004100 */
[----:B------:R-:W-:Y:S01]  /*7930*/  FMUL R6, R24, R10 ;  /* 0x0000000a18067220 */ /* 0x000fe20000400000 */
[----:B------:R-:W-:Y:S01]  /*7940*/  F2FP.F16.F32.PACK_AB R33, R7, R3 ;  /* 0x000000030721723e */ /* 0x000fe200000000ff */
[----:B------:R-:W-:Y:S02]  /*7950*/  HADD2.F32 R3, -RZ, R31.H1_H1 ;  /* 0x3000001fff037230 */ /* 0x000fe40000004100 */
[----:B------:R-:W-:Y:S01]  /*7960*/  FFMA R5, R26, R0, R5 ;  /* 0x000000001a057223 */ /* 0x000fe20000000005 */
[C---:B------:R-:W-:Y:S01]  /*7970*/  FMUL R11, R24.reuse, R11 ;  /* 0x0000000b180b7220 */ /* 0x040fe20000400000 */
[--C-:B------:R-:W-:Y:S02]  /*7980*/  HADD2.F32 R7, -RZ, R36.reuse.H0_H0 ;  /* 0x20000024ff077230 */ /* 0x100fe40000004100 */
[C---:B------:R-:W-:Y:S01]  /*7990*/  FMUL R8, R24.reuse, R12 ;  /* 0x0000000c18087220 */ /* 0x040fe20000400000 */
[----:B------:R-:W-:Y:S02]  /*79a0*/  HADD2.F32 R0, -RZ, R36.H1_H1 ;  /* 0x30000024ff007230 */ /* 0x000fe40000004100 */
[----:B------:R-:W-:Y:S01]  /*79b0*/  FMUL R9, R24, R13 ;  /* 0x0000000d18097220 */ /* 0x000fe20000400000 */
[C---:B------:R-:W-:Y:S01]  /*79c0*/  FFMA R6, R26.reuse, R2, R6 ;  /* 0x000000021a067223 */ /* 0x040fe20000000006 */
[C---:B------:R-:W-:Y:S01]  /*79d0*/  FFMA R11, R26.reuse, R3, R11 ;  /* 0x000000031a0b7223 */ /* 0x040fe2000000000b */
[C---:B------:R-:W-:Y:S01]  /*79e0*/  FFMA R8, R26.reuse, R7, R8 ;  /* 0x000000071a087223 */ /* 0x040fe20000000008 */
[----:B------:R-:W-:Y:S01]  /*79f0*/  FFMA R9, R26, R0, R9 ;  /* 0x000000001a097223 */ /* 0x000fe20000000009 */
[--C-:B------:R-:W-:Y:S02]  /*7a00*/  HADD2.F32 R2, -RZ, R37.reuse.H0_H0 ;  /* 0x20000025ff027230 */ /* 0x100fe40000004100 */
[C---:B------:R-:W-:Y:S01]  /*7a10*/  FMUL R10, R24.reuse, R14 ;  /* 0x0000000e180a7220 */ /* 0x040fe20000400000 */
[----:B------:R-:W-:Y:S02]  /*7a20*/  HADD2.F32 R0, -RZ, R37.H1_H1 ;  /* 0x30000025ff007230 */ /* 0x000fe40000004100 */
[----:B------:R-:W-:Y:S01]  /*7a30*/  FMUL R15, R24, R15 ;  /* 0x0000000f180f7220 */ /* 0x000fe20000400000 */
[----:B------:R-:W-:Y:S01]  /*7a40*/  F2FP.F16.F32.PACK_AB R34, R5, R4 ;  /* 0x000000040522723e */ /* 0x000fe200000000ff */
[----:B------:R-:W-:Y:S01]  /*7a50*/  FFMA R10, R26, R2, R10 ;  /* 0x000000021a0a7223 */ /* 0x000fe2000000000a */
[----:B------:R-:W-:Y:S01]  /*7a60*/  FMUL R12, R24, R16 ;  /* 0x00000010180c7220 */ /* 0x000fe20000400000 */
[----:B------:R-:W-:Y:S01]  /*7a70*/  FFMA R15, R26, R0, R15 ;  /* 0x000000001a0f7223 */ /* 0x000fe2000000000f */
[--C-:B------:R-:W-:Y:S01]  /*7a80*/  HADD2.F32 R0, -RZ, R38.reuse.H0_H0 ;  /* 0x20000026ff007230 */ /* 0x100fe20000004100 */
[----:B------:R-:W-:Y:S01]  /*7a90*/  MOV R5, UR52 ;  /* 0x0000003400057c02 */ /* 0x000fe20008000f00 */
[----:B------:R-:W-:Y:S02]  /*7aa0*/  HADD2.F32 R2, -RZ, R38.H1_H1 ;  /* 0x30000026ff027230 */ /* 0x000fe40000004100 */
[C---:B------:R-:W-:Y:S01]  /*7ab0*/  FMUL R13, R24.reuse, R17 ;  /* 0x00000011180d7220 */ /* 0x040fe20000400000 */
[--C-:B------:R-:W-:Y:S02]  /*7ac0*/  HADD2.F32 R3, -RZ, R39.reuse.H0_H0 ;  /* 0x20000027ff037230 */ /* 0x100fe40000004100 */
[C---:B------:R-:W-:Y:S01]  /*7ad0*/  FMUL R14, R24.reuse, R18 ;  /* 0x00000012180e7220 */ /* 0x040fe20000400000 */
[----:B------:R-:W-:Y:S02]  /*7ae0*/  HADD2.F32 R4, -RZ, R39.H1_H1 ;  /* 0x30000027ff047230 */ /* 0x000fe40000004100 */
[----:B------:R-:W-:Y:S01]  /*7af0*/  FMUL R19, R24, R19 ;  /* 0x0000001318137220 */ /* 0x000fe20000400000 */
[C---:B------:R-:W-:Y:S01]  /*7b00*/  FFMA R12, R26.reuse, R0, R12 ;  /* 0x000000001a0c7223 */ /* 0x040fe2000000000c */
[----:B------:R-:W-:Y:S01]  /*7b10*/  LEA R5, R5, R53, 0xb ;  /* 0x0000003505057211 */ /* 0x000fe200078e58ff */
[C---:B------:R-:W-:Y:S01]  /*7b20*/  FFMA R13, R26.reuse, R2, R13 ;  /* 0x000000021a0d7223 */ /* 0x040fe2000000000d */
[C---:B------:R-:W-:Y:S01]  /*7b30*/  FFMA R14, R26.reuse, R3, R14 ;  /* 0x000000031a0e7223 */ /* 0x040fe2000000000e */
[----:B------:R-:W-:Y:S01]  /*7b40*/  FFMA R19, R26, R4, R19 ;  /* 0x000000041a137223 */ /* 0x000fe20000000013 */
[----:B------:R-:W-:Y:S02]  /*7b50*/  F2FP.F16.F32.PACK_AB R35, R11, R6 ;  /* 0x000000060b23723e */ /* 0x000fe400000000ff */
[----:B------:R-:W-:Y:S02]  /*7b60*/  LEA R5, R5, UR50, 0x1 ;  /* 0x0000003205057c11 */ /* 0x000fe4000f8e08ff */
[----:B------:R-:W-:Y:S02]  /*7b70*/  F2FP.F16.F32.PACK_AB R8, R9, R8 ;  /* 0x000000080908723e */ /* 0x000fe400000000ff */
[----:B------:R-:W-:Y:S01]  /*7b80*/  F2FP.F16.F32.PACK_AB R9, R15, R10 ;  /* 0x0000000a0f09723e */ /* 0x000fe200000000ff */
[----:B------:R1:W-:Y:S01]  /*7b90*/  STSM.16.M88.4 [R5+0x200], R32 ;  /* 0x0002002005007844 */ /* 0x0003e20000000200 */
[----:B------:R-:W-:Y:S02]  /*7ba0*/  F2FP.F16.F32.PACK_AB R10, R13, R12 ;  /* 0x0000000c0d0a723e */ /* 0x000fe400000000ff */
[----:B------:R-:W-:Y:S02]  /*7bb0*/  F2FP.F16.F32.PACK_AB R11, R19, R14 ;  /* 0x0000000e130b723e */ /* 0x000fe400000000ff */
[----:B------:R-:W-:Y:S05]  /*7bc0*/  IADD3 R0, PT, PT, R66, 0x200, R5 ;  /* 0x0000020042007810 */ /* 0x000fea0007ffe005 */
[----:B------:R1:W-:Y:S01]  /*7bd0*/  STSM.16.M88.4 [R0], R8 ;  /* 0x0000000800007844 */ /* 0x0003e20000000200 */
[----:B------:R-:W-:Y:S01]  /*7be0*/  @!PT LDS RZ, [RZ] ;  /* 0x00000000fffff984 */ /* 0x000fe20000000800 */
[----:B------:R-:W-:Y:S01]  /*7bf0*/  @!PT LDS RZ, [RZ] ;  /* 0x00000000fffff984 */ /* 0x000fe20000000800 */
[----:B------:R-:W-:Y:S01]  /*7c00*/  @!PT LDS RZ, [RZ] ;  /* 0x00000000fffff984 */ /* 0x000fe20000000800 */
[----:B------:R-:W-:Y:S01]  /*7c10*/  @!PT LDS RZ, [RZ] ;  /* 0x00000000fffff984 */ /* 0x000fe20000000800 */
[----:B------:R2:W-:Y:S07]  /*7c20*/  MEMBAR.ALL.CTA ;  /* 0x0000000000007992 */ /* 0x0005ee0000008000 */
[----:B--2---:R-:W2:Y:S02]  /*7c30*/  FENCE.VIEW.ASYNC.S ;  /* 0x00000000000073c6 */ /* 0x004ea40000000000 */
[----:B--2---:R-:W-:Y:S06]  /*7c40*/  BAR.SYNC.DEFER_BLOCKING 0x1, 0x80 ;  /* 0x0042000000007b1d */ /* 0x004fec0000010000 */
[----:B------:R-:W-:Y:S05]  /*7c50*/  @P1 BRA `(.L_x_97) ;  /* 0x0000000000201947 */ /* 0x000fea0003800000 */
[----:B------:R-:W2:Y:S01]  /*7c60*/  LDCU.64 UR6, c[0x0][0x348] ;  /* 0x00006900ff0677ac */ /* 0x000ea20008000a00 */
[----:B------:R-:W-:Y:S01]  /*7c70*/  ULEA UR5, UR52, UR50, 0xc ;  /* 0x0000003234057291 */ /* 0x000fe2000f8e60ff */
[----:B------:R-:W-:Y:S03]  /*7c80*/  UMOV UR41, UR53 ;  /* 0x0000003500297c82 */ /* 0x000fe60008000000 */
[----:B------:R-:W-:Y:S02]  /*7c90*/  UIADD3 UR40, UPT, UPT, UR5, 0x200, URZ ;  /* 0x0000020005287890 */ /* 0x000fe4000fffe0ff */
[----:B--2---:R-:W-:Y:S04]  /*7ca0*/  UIADD3 UR4, UP0, UPT, UR6, 0x780, URZ ;  /* 0x0000078006047890 */ /* 0x004fe8000ff1e0ff */
[----:B------:R-:W-:Y:S09]  /*7cb0*/  UIADD3.X UR5, UPT, UPT, URZ, UR7, URZ, UP0, !UPT ;  /* 0x00000007ff057290 */ /* 0x000ff200087fe4ff */
[----:B------:R2:W-:Y:S02]  /*7cc0*/  UTMASTG.5D [UR40], [UR4] ;  /* 0x00000028040073b5 */ /* 0x0005e40008020000 */
[----:B--2---:R0:W-:Y:S02]  /*7cd0*/  UTMACMDFLUSH ;  /* 0x00000000000079b7 */ /* 0x0041e40000000000 */
.L_x_97:
[----:B------:R-:W-:Y:S05]  /*7ce0*/  BSYNC.RECONVERGENT B0 ;  /* 0x0000000000007941 */ /* 0x000fea0003800200 */
.L_x_96:
[----:B------:R-:W-:Y:S01]  /*7cf0*/  UIADD3 UR51, UPT, UPT, UR52, 0x1, URZ ;  /* 0x0000000134337890 */ /* 0x000fe2000fffe0ff */
[----:B------:R-:W-:Y:S01]  /*7d00*/  ISETP.NE.AND P2, PT, R61, RZ, PT ;  /* 0x000000ff3d00720c */ /* 0x000fe20003f45270 */
[----:B------:R-:W-:Y:S02]  /*7d10*/  BSSY.RECONVERGENT B0, `(.L_x_98) ;  /* 0x0000006000007945 */ /* 0x000fe40003800200 */
[----:B------:R-:W-:Y:S01]  /*7d20*/  UISETP.NE.AND UP0, UPT, UR51, 0x3, UPT ;  /* 0x000000033300788c */ /* 0x000fe2000bf05270 */
[----:B------:R-:W-:Y:S03]  /*7d30*/  ISETP.NE.U32.OR P0, PT, R65, 0x1, !P2 ;  /* 0x000000014100780c */ /* 0x000fe60005705470 */
[----:B------:R-:W-:Y:S01]  /*7d40*/  USEL UR49, UR51, URZ, UP0 ;  /* 0x000000ff33317287 */ /* 0x000fe20008000000 */
[----:B------:R-:W-:Y:S11]  /*7d50*/  @P1 BRA `(.L_x_99) ;  /* 0x0000000000041947 */ /* 0x000ff60003800000 */
[----:B------:R-:W-:Y:S04]  /*7d60*/  DEPBAR.LE SB0, 0x1 ;  /* 0x000080400000791a */ /* 0x000fe80000000000 */
.L_x_99:
[----:B------:R-:W-:Y:S05]  /*7d70*/  BSYNC.RECONVERGENT B0 ;  /* 0x0000000000007941 */ /* 0x000fea0003800200 */
.L_x_98:
[----:B------:R-:W-:Y:S01]  /*7d80*/  BAR.SYNC.DEFER_BLOCKING 0x1, 0x80 ;  /* 0x0042000000007b1d */ /* 0x000fe20000010000 */
[----:B------:R-:W-:Y:S01]  /*7d90*/  LEA R3, R68, UR50, 0x3 ;  /* 0x0000003244037c11 */ /* 0x000fe2000f8e18ff */
[----:B------:R-:W-:Y:S01]  /*7da0*/  UISETP.NE.AND UP0, UPT, UR55, URZ, UPT ;  /* 0x000000ff3700728c */ /* 0x000fe2000bf05270 */
[----:B------:R-:W-:Y:S08]  /*7db0*/  @P0 SHF.L.U32 R4, R67, 0x1f, RZ ;  /* 0x0000001f43040819 */ /* 0x000ff000000006ff */
[----:B------:R-:W-:Y:S05]  /*7dc0*/  BRA.U !UP0, `(.L_x_100) ;  /* 0x0000000108307547 */ /* 0x000fea000b800000 */
[----:B------:R-:W-:Y:S01]  /*7dd0*/  ISETP.NE.U32.OR P1, PT, R65, 0x1, !P2 ;  /* 0x000000014100780c */ /* 0x000fe20005725470 */
[----:B-1----:R-:W1:Y:S01]  /*7de0*/  S2R R0, SR_CgaCtaId ;  /* 0x0000000000007919 */ /* 0x002e620000008800 */
[----:B------:R-:W-:Y:S11]  /*7df0*/  IMAD.U32 R2, RZ, RZ, UR56 ;  /* 0x00000038ff027e24 */ /* 0x000ff6000f8e00ff */
[C---:B------:R-:W-:Y:S01]  /*7e00*/  @P1 LEA R5, R2.reuse, UR50, 0x3 ;  /* 0x0000003202051c11 */ /* 0x040fe2000f8e18ff */
[----:B------:R-:W-:Y:S04]  /*7e10*/  VIADD R2, R2, 0x1 ;  /* 0x0000000102027836 */ /* 0x000fe80000000000 */
[----:B------:R-:W-:Y:S05]  /*7e20*/  @P1 VIADD R5, R5, 0xe8 ;  /* 0x000000e805051836 */ /* 0x000fea0000000000 */
[----:B-1----:R-:W-:Y:S04]  /*7e30*/  @P1 PRMT R0, R0, 0x654, R5 ;  /* 0x0000065400001816 */ /* 0x002fe80000000005 */
[----:B------:R2:W-:Y:S01]  /*7e40*/  @P1 SYNCS.ARRIVE.TRANS64.RED.A1T0 RZ, [R0+URZ], RZ ;  /* 0x000000ff00ff19a7 */ /* 0x0005e200081004ff */
[C---:B------:R-:W-:Y:S04]  /*7e50*/  ISETP.NE.AND P1, PT, R2.reuse, 0x3, PT ;  /* 0x000000030200780c */ /* 0x040fe80003f25270 */
[----:B------:R-:W-:Y:S04]  /*7e60*/  SEL R2, R2, RZ, P1 ;  /* 0x000000ff02027207 */ /* 0x000fe80000800000 */
[----:B------:R-:W-:Y:S11]  /*7e70*/  R2UR UR56, R2 ;  /* 0x00000000023872ca */ /* 0x000ff600000e0000 */
[----:B------:R-:W-:Y:S04]  /*7e80*/  @!UPT UIADD3 URZ, UPT, UPT, URZ, URZ, URZ ;  /* 0x000000fffffff290 */ /* 0x000fe8000fffe0ff */
.L_x_100:
[----:B------:R-:W3:Y:S01]  /*7e90*/  @P0 SYNCS.PHASECHK.TRANS64.TRYWAIT P1, [R3+URZ+0xd0], R4 ;  /* 0x0000d004030005a7 */ /* 0x000ee200080211ff */
[----:B------:R-:W-:Y:S01]  /*7ea0*/  BSSY B1, `(.L_x_101) ;  /* 0x0000011000017945 */ /* 0x000fe20003800000 */
[----:B---3--:R-:W-:Y:S03]  /*7eb0*/  @P0 SEL R69, RZ, 0x1, !P1 ;  /* 0x00000001ff450807 */ /* 0x008fe60004800000 */
[----:B------:R-:W-:Y:S05]  /*7ec0*/  @!P0 BRA `(.L_x_102) ;  /* 0x0000000000388947 */ /* 0x000fea0003800000 */
[----:B------:R-:W-:Y:S01]  /*7ed0*/  ISETP.NE.U32.AND P0, PT, R70, 0x1, PT ;  /* 0x000000014600780c */ /* 0x000fe20003f05070 */
[----:B------:R-:W-:Y:S01]  /*7ee0*/  BSSY B0, `(.L_x_103) ;  /* 0x0000008000007945 */ /* 0x000fe20003800000 */
[----:B------:R-:W-:Y:S11]  /*7ef0*/  ISETP.NE.AND P1, PT, R69, RZ, PT ;  /* 0x000000ff4500720c */ /* 0x000ff60003f25270 */
[----:B-12---:R-:W-:Y:S05]  /*7f00*/  @P0 IMAD R0, R68, 0x800, R53 ;  /* 0x0000080044000824 */ /* 0x006fea00078e0235 */
[----:B------:R-:W-:Y:S01]  /*7f10*/  @P0 LEA R0, R0, UR50, 0x1 ;  /* 0x0000003200000c11 */ /* 0x000fe2000f8e08ff */
[----:B------:R-:W-:Y:S06]  /*7f20*/  @P1 BRA `(.L_x_104) ;  /* 0x00000000000c1947 */ /* 0x000fec0003800000 */
[----:B------:R-:W-:Y:S04]  /*7f30*/  SHF.L.U32 R67, R67, 0x1f, RZ ;  /* 0x0000001f43437819 */ /* 0x000fe800000006ff */
[----:B------:R-:W1:Y:S02]  /*7f40*/  SYNCS.PHASECHK.TRANS64.TRYWAIT P1, [R3+URZ+0xd0], R67 ;  /* 0x0000d043030075a7 */ /* 0x000e6400080211ff */
[----:B-1----:R-:W-:Y:S05]  /*7f50*/  @!P1 BRA `(.L_x_105) ;  /* 0x0000001400c09947 */ /* 0x002fea0003800000 */
.L_x_104:
[----:B------:R-:W-:Y:S05]  /*7f60*/  BSYNC B0 ;  /* 0x0000000000007941 */ /* 0x000fea0003800000 */
.L_x_103:
[----:B------:R-:W-:Y:S01]  /*7f70*/  @P0 IADD3 R2, PT, PT, R66, R0, RZ ;  /* 0x0000000042020210 */ /* 0x000fe20007ffe0ff */
[----:B------:R-:W-:Y:S05]  /*7f80*/  @P0 WARPSYNC.ALL ;  /* 0x0000000000000948 */ /* 0x000fea0003800000 */
[----:B------:R3:W4:Y:S04]  /*7f90*/  @P0 LDSM.16.M88.4 R28, [R0+0x200] ;  /* 0x00020000001c083b */ /* 0x0007280000000200 */
[----:B------:R3:W2:Y:S02]  /*7fa0*/  @P0 LDSM.16.M88.4 R36, [R2+0x200] ;  /* 0x000200000224083b */ /* 0x0006a40000000200 */
.L_x_102:
[----:B------:R-:W-:Y:S05]  /*7fb0*/  BSYNC B1 ;  /* 0x0000000000017941 */ /* 0x000fea0003800000 */
.L_x_101:
[----:B-123--:R-:W-:Y:S05]  /*7fc0*/  VIADD R0, R25, 0x20 ;  /* 0x0000002019007836 */ /* 0x00efea0000000000 */
[----:B------:R-:W-:Y:S04]  /*7fd0*/  SHF.R.U32.HI R0, RZ, 0x15, R0 ;  /* 0x00000015ff007819 */ /* 0x000fe80000011600 */
[----:B------:R-:W-:Y:S11]  /*7fe0*/  LOP3.LUT P0, RZ, R0, 0x3, R56, 0x48, !PT ;  /* 0x0000000300ff7812 */ /* 0x000ff60007804838 */
[----:B------:R-:W-:Y:S02]  /*7ff0*/  @!UPT UIADD3 URZ, UPT, UPT, URZ, URZ, URZ ;  /* 0x000000fffffff290 */ /* 0x000fe4000fffe0ff */
[----:B------:R-:W-:Y:S05]  /*8000*/  @!P0 BRA `(.L_x_106) ;  /* 0x0000000000408947 */ /* 0x000fea0003800000 */
[----:B------:R-:W1:Y:S01]  /*8010*/  LDCU.64 UR8, c[0x4][0x70] ;  /* 0x01000e00ff0877ac */ /* 0x000e620008000a00 */
[----:B------:R-:W-:Y:S01]  /*8020*/  MOV R3, 0x0 ;  /* 0x0000000000037802 */ /* 0x000fe20000000f00 */
[----:B------:R-:W-:Y:S02]  /*8030*/  HFMA2 R12, -RZ, RZ, 0, 5.9604644775390625e-08 ;  /* 0x00000001ff0c7431 */ /* 0x000fe400000001ff */
[----:B------:R-:W-:Y:S02]  /*8040*/  IMAD.MOV.U32 R8, RZ, RZ, 0x192 ;  /* 0x00000192ff087424 */ /* 0x000fe400078e00ff */
[----:B------:R-:W-:Y:S01]  /*8050*/  IMAD.MOV.U32 R13, RZ, RZ, RZ ;  /* 0x000000ffff0d7224 */ /* 0x000fe200078e00ff */
[----:B------:R-:W2:Y:S01]  /*8060*/  LDCU.64 UR6, c[0x4][0x78] ;  /* 0x01000f00ff0677ac */ /* 0x000ea20008000a00 */
[----:B------:R-:W3:Y:S01]  /*8070*/  LDC.64 R2, c[0x4][R3] ;  /* 0x0100000003027b82 */ /* 0x000ee20000000a00 */
[----:B------:R-:W5:Y:S01]  /*8080*/  LDCU.64 UR4, c[0x4][0x10] ;  /* 0x01000200ff0477ac */ /* 0x000f620008000a00 */
[----:B-1----:R-:W-:Y:S01]  /*8090*/  MOV R5, UR9 ;  /* 0x0000000900057c02 */ /* 0x002fe20008000f00 */
[----:B------:R-:W-:Y:S01]  /*80a0*/  IMAD.U32 R4, RZ, RZ, UR8 ;  /* 0x00000008ff047e24 */ /* 0x000fe2000f8e00ff */
[----:B--2---:R-:W-:Y:S01]  /*80b0*/  MOV R7, UR7 ;  /* 0x0000000700077c02 */ /* 0x004fe20008000f00 */
[----:B------:R-:W-:Y:S01]  /*80c0*/  IMAD.U32 R6, RZ, RZ, UR6 ;  /* 0x00000006ff067e24 */ /* 0x000fe2000f8e00ff */
[----:B-----5:R-:W-:Y:S01]  /*80d0*/  MOV R11, UR5 ;  /* 0x00000005000b7c02 */ /* 0x020fe20008000f00 */
[----:B------:R-:W-:Y:S02]  /*80e0*/  IMAD.U32 R10, RZ, RZ, UR4 ;  /* 0x00000004ff0a7e24 */ /* 0x000fe4000f8e00ff */
[----:B------:R-:W-:Y:S07]  /*80f0*/  LEPC R20, `(.L_x_106) ;  /* 0x000000001014794e */ /* 0x000fee0000000000 */
[----:B---34-:R-:W-:Y:S05]  /*8100*/  CALL.ABS.NOINC R2 ;  /* 0x0000000002007343 */ /* 0x018fea0003c00000 */
.L_x_106:
[----:B------:R-:W-:Y:S01]  /*8110*/  ISETP.NE.AND P1, PT, R54, RZ, PT ;  /* 0x000000ff3600720c */ /* 0x000fe20003f25270 */
[----:B------:R-:W-:Y:S05]  /*8120*/  WARPSYNC.ALL ;  /* 0x0000000000007948 */ /* 0x000fea0003800000 */
[----:B------:R-:W-:Y:S01]  /*8130*/  R2UR UR4, R25 ;  /* 0x00000000190472ca */ /* 0x000fe200000e0000 */
[----:B------:R-:W1:Y:S01]  /*8140*/  S2UR UR5, SR_CgaCtaId ;  /* 0x00000000000579c3 */ /* 0x000e620000008800 */
[--C-:B----4-:R-:W-:Y:S01]  /*8150*/  HADD2.F32 R20, -RZ, R28.reuse.H0_H0 ;  /* 0x2000001cff147230 */ /* 0x110fe20000004100 */
[----:B------:R-:W-:Y:S01]  /*8160*/  BSSY.RECONVERGENT B0, `(.L_x_107) ;  /* 0x0000054000007945 */ /* 0x000fe20003800200 */
[----:B------:R-:W-:Y:S02]  /*8170*/  HADD2.F32 R21, -RZ, R28.H1_H1 ;  /* 0x3000001cff157230 */ /* 0x000fe40000004100 */
[--C-:B------:R-:W-:Y:S02]  /*8180*/  HADD2.F32 R25, -RZ, R29.reuse.H0_H0 ;  /* 0x2000001dff197230 */ /* 0x100fe40000004100 */
[----:B------:R-:W-:Y:S02]  /*8190*/  HADD2.F32 R28, -RZ, R30.H0_H0 ;  /* 0x2000001eff1c7230 */ /* 0x000fe40000004100 */
[--C-:B------:R-:W-:Y:S02]  /*81a0*/  HADD2.F32 R32, -RZ, R36.reuse.H0_H0 ;  /* 0x20000024ff207230 */ /* 0x100fe40000004100 */
[----:B------:R-:W-:Y:S01]  /*81b0*/  HADD2.F32 R33, -RZ, R36.H1_H1 ;  /* 0x30000024ff217230 */ /* 0x000fe20000004100 */
[----:B------:R-:W2:Y:S01]  /*81c0*/  LDTM.16dp256bit.x4 R4, tmem[UR4+0x20] ;  /* 0x00002004000479ee */ /* 0x000ea20008120000 */
[----:B------:R-:W-:Y:S01]  /*81d0*/  R2UR UR4, R27 ;  /* 0x000000001b0472ca */ /* 0x000fe200000e0000 */
[----:B------:R-:W-:Y:S01]  /*81e0*/  NOP ;  /* 0x0000000000007918 */ /* 0x000fe20000000000 */
[----:B------:R-:W-:Y:S02]  /*81f0*/  HADD2.F32 R27, -RZ, R29.H1_H1 ;  /* 0x3000001dff1b7230 */ /* 0x000fe40000004100 */
[----:B------:R-:W-:Y:S02]  /*8200*/  HADD2.F32 R29, -RZ, R30.H1_H1 ;  /* 0x3000001eff1d7230 */ /* 0x000fe40000004100 */
[--C-:B------:R-:W-:Y:S02]  /*8210*/  HADD2.F32 R30, -RZ, R31.reuse.H0_H0 ;  /* 0x2000001fff1e7230 */ /* 0x100fe40000004100 */
[----:B------:R-:W-:Y:S02]  /*8220*/  HADD2.F32 R31, -RZ, R31.H1_H1 ;  /* 0x3000001fff1f7230 */ /* 0x000fe40000004100 */
[--C-:B------:R-:W-:Y:S02]  /*8230*/  HADD2.F32 R34, -RZ, R37.reuse.H0_H0 ;  /* 0x20000025ff227230 */ /* 0x100fe40000004100 */
[----:B------:R-:W-:Y:S01]  /*8240*/  HADD2.F32 R35, -RZ, R37.H1_H1 ;  /* 0x30000025ff237230 */ /* 0x000fe20000004100 */
[----:B------:R-:W-:Y:S01]  /*8250*/  UIADD3 UR4, UPT, UPT, UR4, 0x130, URZ ;  /* 0x0000013004047890 */ /* 0x000fe2000fffe0ff */
[--C-:B------:R-:W-:Y:S02]  /*8260*/  HADD2.F32 R36, -RZ, R38.reuse.H0_H0 ;  /* 0x20000026ff247230 */ /* 0x100fe40000004100 */
[----:B------:R-:W-:Y:S02]  /*8270*/  HADD2.F32 R37, -RZ, R38.H1_H1 ;  /* 0x30000026ff257230 */ /* 0x000fe40000004100 */
[--C-:B------:R-:W-:Y:S02]  /*8280*/  HADD2.F32 R38, -RZ, R39.reuse.H0_H0 ;  /* 0x20000027ff267230 */ /* 0x100fe40000004100 */
[----:B------:R-:W-:Y:S02]  /*8290*/  HADD2.F32 R39, -RZ, R39.H1_H1 ;  /* 0x30000027ff277230 */ /* 0x000fe40000004100 */
[C---:B--2---:R-:W-:Y:S01]  /*82a0*/  FMUL R0, R24.reuse, R4 ;  /* 0x0000000418007220 */ /* 0x044fe20000400000 */
[----:B-1----:R-:W-:Y:S01]  /*82b0*/  UPRMT UR4, UR5, 0x654, UR4 ;  /* 0x0000065405047896 */ /* 0x002fe20008000004 */
[C---:B------:R-:W-:Y:S01]  /*82c0*/  FMUL R2, R24.reuse, R5 ;  /* 0x0000000518027220 */ /* 0x040fe20000400000 */
[----:B------:R-:W-:Y:S01]  /*82d0*/  FMUL R3, R24, R6 ;  /* 0x0000000618037220 */ /* 0x000fe20000400000 */
[----:B------:R-:W-:Y:S01]  /*82e0*/  FFMA R0, R26, R20, R0 ;  /* 0x000000141a007223 */ /* 0x000fe20000000000 */
[----:B------:R-:W-:Y:S01]  /*82f0*/  FMUL R7, R24, R7 ;  /* 0x0000000718077220 */ /* 0x000fe20000400000 */
[C---:B------:R-:W-:Y:S01]  /*8300*/  FFMA R2, R26.reuse, R21, R2 ;  /* 0x000000151a027223 */ /* 0x040fe20000000002 */
[----:B------:R-:W-:Y:S01]  /*8310*/  FFMA R3, R26, R25, R3 ;  /* 0x000000191a037223 */ /* 0x000fe20000000003 */
[----:B------:R-:W-:Y:S01]  /*8320*/  FMUL R4, R24, R8 ;  /* 0x0000000818047220 */ /* 0x000fe20000400000 */
[----:B------:R-:W-:Y:S01]  /*8330*/  FFMA R7, R26, R27, R7 ;  /* 0x0000001b1a077223 */ /* 0x000fe20000000007 */
[C---:B------:R-:W-:Y:S01]  /*8340*/  FMUL R5, R24.reuse, R9 ;  /* 0x0000000918057220 */ /* 0x040fe20000400000 */
[C---:B------:R-:W-:Y:S01]  /*8350*/  FMUL R6, R24.reuse, R10 ;  /* 0x0000000a18067220 */ /* 0x040fe20000400000 */
[----:B------:R-:W-:Y:S01]  /*8360*/  FMUL R11, R24, R11 ;  /* 0x0000000b180b7220 */ /* 0x000fe20000400000 */
[----:B------:R-:W-:Y:S01]  /*8370*/  FFMA R4, R26, R28, R4 ;  /* 0x0000001c1a047223 */ /* 0x000fe20000000004 */
[----:B------:R-:W-:Y:S01]  /*8380*/  F2FP.F16.F32.PACK_AB R28, R2, R0 ;  /* 0x00000000021c723e */ /* 0x000fe200000000ff */
[----:B------:R-:W-:Y:S01]  /*8390*/  FMUL R8, R24, R12 ;  /* 0x0000000c18087220 */ /* 0x000fe20000400000 */
[----:B------:R-:W-:Y:S01]  /*83a0*/  MOV R0, UR49 ;  /* 0x0000003100007c02 */ /* 0x000fe20008000f00 */
[----:B------:R-:W-:Y:S01]  /*83b0*/  FFMA R5, R26, R29, R5 ;  /* 0x0000001d1a057223 */ /* 0x000fe20000000005 */
[----:B------:R-:W-:Y:S01]  /*83c0*/  FMUL R9, R24, R13 ;  /* 0x0000000d18097220 */ /* 0x000fe20000400000 */
        /* <DEDUP_REMOVED lines=13> */
[----:B------:R-:W-:Y:S01]  /*84a0*/  LEA R0, R0, R53, 0xb ;  /* 0x0000003500007211 */ /* 0x000fe200078e58ff */
[C---:B------:R-:W-:Y:S01]  /*84b0*/  FFMA R13, R26.reuse, R37, R13 ;  /* 0x000000251a0d7223 */ /* 0x040fe2000000000d */
[C---:B------:R-:W-:Y:S01]  /*84c0*/  FFMA R14, R26.reuse, R38, R14 ;  /* 0x000000261a0e7223 */ /* 0x040fe2000000000e */
[----:B------:R-:W-:Y:S01]  /*84d0*/  FFMA R19, R26, R39, R19 ;  /* 0x000000271a137223 */ /* 0x000fe20000000013 */
[----:B------:R-:W-:Y:S01]  /*84e0*/  F2FP.F16.F32.PACK_AB R29, R7, R3 ;  /* 0x00000003071d723e */ /* 0x000fe200000000ff */
[----:B------:R-:W-:Y:S01]  /*84f0*/  SYNCS.ARRIVE.TRANS64.RED.A1T0 RZ, [UR4], RZ ;  /* 0x000000ffffff79a7 */ /* 0x000fe20008100404 */
[----:B------:R-:W-:Y:S02]  /*8500*/  F2FP.F16.F32.PACK_AB R30, R5, R4 ;  /* 0x00000004051e723e */ /* 0x000fe400000000ff */
        /* <DEDUP_REMOVED lines=18> */
[----:B------:R-:W-:Y:S02]  /*8630*/  ULEA UR5, UR49, UR50, 0xc ;  /* 0x0000003231057291 */ /* 0x000fe4000f8e60ff */
[----:B------:R-:W-:Y:S02]  /*8640*/  UIADD3 UR41, UPT, UPT, UR53, 0x20, URZ ;  /* 0x0000002035297890 */ /* 0x000fe4000fffe0ff */
[----:B------:R-:W-:Y:S02]  /*8650*/  UIADD3 UR40, UPT, UPT, UR5, 0x200, URZ ;  /* 0x0000020005287890 */ /* 0x000fe4000fffe0ff */
[----:B--2---:R-:W-:Y:S04]  /*8660*/  UIADD3 UR4, UP0, UPT, UR6, 0x780, URZ ;  /* 0x0000078006047890 */ /* 0x004fe8000ff1e0ff */
[----:B------:R-:W-:Y:S09]  /*8670*/  UIADD3.X UR5, UPT, UPT, URZ, UR7, URZ, UP0, !UPT ;  /* 0x00000007ff057290 */ /* 0x000ff200087fe4ff */
[----:B------:R2:W-:Y:S02]  /*8680*/  UTMASTG.5D [UR40], [UR4] ;  /* 0x00000028040073b5 */ /* 0x0005e40008020000 */
[----:B--2---:R0:W-:Y:S02]  /*8690*/  UTMACMDFLUSH ;  /* 0x00000000000079b7 */ /* 0x0041e40000000000 */
.L_x_108:
[----:B------:R-:W-:Y:S05]  /*86a0*/  BSYNC.RECONVERGENT B0 ;  /* 0x0000000000007941 */ /* 0x000fea0003800200 */
.L_x_107:
[----:B------:R-:W-:Y:S01]  /*86b0*/  UIADD3 UR4, UPT, UPT, UR49, 0x1, URZ ;  /* 0x0000000131047890 */ /* 0x000fe2000fffe0ff */
[----:B------:R-:W-:Y:S03]  /*86c0*/  BSSY.RECONVERGENT B0, `(.L_x_109) ;  /* 0x0000008000007945 */ /* 0x000fe60003800200 */
[----:B------:R-:W-:Y:S04]  /*86d0*/  UISETP.NE.AND UP0, UPT, UR4, 0x3, UPT ;  /* 0x000000030400788c */ /* 0x000fe8000bf05270 */
[----:B------:R-:W-:Y:S02]  /*86e0*/  UISETP.EQ.XOR UP1, UPT, UR51, 0x3, !UP0 ;  /* 0x000000033300788c */ /* 0x000fe4000c722a70 */
[----:B------:R-:W-:Y:S04]  /*86f0*/  USEL UR52, UR4, URZ, UP0 ;  /* 0x000000ff04347287 */ /* 0x000fe80008000000 */
[----:B------:R-:W-:Y:S01]  /*8700*/  PLOP3.LUT P0, PT, PT, PT, UP1, 0x80, 0x8 ;  /* 0x000000000008781c */ /* 0x000fe20003f0f018 */
[----:B------:R-:W-:Y:S01]  /*8710*/  @!UPT UIADD3 URZ, UPT, UPT, URZ, URZ, URZ ;  /* 0x000000fffffff290 */ /* 0x000fe2000fffe0ff */
[----:B------:R-:W-:Y:S11]  /*8720*/  @P1 BRA `(.L_x_110) ;  /* 0x0000000000041947 */ /* 0x000ff60003800000 */
[----:B------:R-:W-:Y:S04]  /*8730*/  DEPBAR.LE SB0, 0x1 ;  /* 0x000080400000791a */ /* 0x000fe80000000000 */
.L_x_110:
[----:B------:R-:W-:Y:S05]  /*8740*/  BSYNC.RECONVERGENT B0 ;  /* 0x0000000000007941 */ /* 0x000fea0003800200 */
.L_x_109:
[----:B------:R-:W-:Y:S01]  /*8750*/  BAR.SYNC.DEFER_BLOCKING 0x1, 0x80 ;  /* 0x0042000000007b1d */ /* 0x000fe20000010000 */
[----:B-1----:R-:W-:Y:S01]  /*8760*/  SEL R0, RZ, 0x1, !P0 ;  /* 0x00000001ff007807 */ /* 0x002fe20004000000 */
[----:B------:R-:W-:Y:S01]  /*8770*/  UISETP.NE.AND UP0, UPT, UR55, -0x2, UPT ;  /* 0xfffffffe3700788c */ /* 0x000fe2000bf05270 */
[----:B------:R-:W-:Y:S01]  /*8780*/  ISETP.NE.AND P2, PT, R61, RZ, PT ;  /* 0x000000ff3d00720c */ /* 0x000fe20003f45270 */
[----:B------:R-:W-:Y:S01]  /*8790*/  VIADD R22, R22, 0x1 ;  /* 0x0000000116167836 */ /* 0x000fe20000000000 */
[----:B------:R-:W-:Y:S06]  /*87a0*/  LOP3.LUT R52, R52, R0, RZ, 0x3c, !PT ;  /* 0x0000000034347212 */ /* 0x000fec00078e3cff */
[----:B------:R-:W-:Y:S05]  /*87b0*/  BRA.U !UP0, `(.L_x_111) ;  /* 0x0000000108307547 */ /* 0x000fea000b800000 */
[----:B------:R-:W-:Y:S01]  /*87c0*/  ISETP.NE.U32.OR P0, PT, R65, 0x1, !P2 ;  /* 0x000000014100780c */ /* 0x000fe20005705470 */
[----:B------:R-:W1:Y:S01]  /*87d0*/  S2R R0, SR_CgaCtaId ;  /* 0x0000000000007919 */ /* 0x000e620000008800 */
        /* <DEDUP_REMOVED lines=10> */
.L_x_111:
[----:B------:R-:W-:Y:S01]  /*8880*/  R2UR UR5, R48 ;  /* 0x00000000300572ca */ /* 0x000fe200000e0000 */
[----:B------:R-:W-:Y:S01]  /*8890*/  UIADD3 UR55, UPT, UPT, UR55, 0x2, URZ ;  /* 0x0000000237377890 */ /* 0x000fe2000fffe0ff */
[----:B------:R-:W-:Y:S01]  /*88a0*/  R2UR UR4, R49 ;  /* 0x00000000310472ca */ /* 0x000fe200000e0000 */
[----:B------:R-:W-:Y:S01]  /*88b0*/  IMAD.MOV.U32 R16, RZ, RZ, R62 ;  /* 0x000000ffff107224 */ /* 0x000fe200078e003e */
[----:B------:R-:W-:Y:S02]  /*88c0*/  LOP3.LUT P0, RZ, R46, 0x1, RZ, 0xc0, !PT ;  /* 0x000000012eff7812 */ /* 0x000fe4000780c0ff */
[----:B------:R-:W-:Y:S02]  /*88d0*/  ISETP.NE.AND P1, PT, R22, 0x2, PT ;  /* 0x000000021600780c */ /* 0x000fe40003f25270 */
[----:B------:R-:W-:Y:S02]  /*88e0*/  LOP3.LUT R50, R50, 0x1, RZ, 0x3c, !PT ;  /* 0x0000000132327812 */ /* 0x000fe400078e3cff */
[----:B-1----:R-:W-:Y:S02]  /*88f0*/  SEL R0, RZ, 0x1, P1 ;  /* 0x00000001ff007807 */ /* 0x002fe40000800000 */
[----:B------:R-:W-:Y:S01]  /*8900*/  SEL R22, R22, RZ, P1 ;  /* 0x000000ff16167207 */ /* 0x000fe20000800000 */
[----:B------:R-:W-:Y:S01]  /*8910*/  UIADD3 UR22, UPT, UPT, UR36, UR5, URZ ;  /* 0x0000000524167290 */ /* 0x000fe2000fffe0ff */
[----:B------:R-:W-:Y:S01]  /*8920*/  LOP3.LUT R51, R51, R0, RZ, 0x3c, !PT ;  /* 0x0000000033337212 */ /* 0x000fe200078e3cff */
[----:B------:R-:W-:Y:S02]  /*8930*/  UIADD3 UR28, UPT, UPT, UR37, UR4, URZ ;  /* 0x00000004251c7290 */ /* 0x000fe4000fffe0ff */
[----:B------:R-:W-:Y:S10]  /*8940*/  @P0 BRA `(.L_x_112) ;  /* 0xffffffd800280947 */ /* 0x000ff4000383ffff */
[----:B------:R-:W-:Y:S05]  /*8950*/  @!P2 BRA `(.L_x_113) ;  /* 0x000000000048a947 */ /* 0x000fea0003800000 */
[----:B------:R-:W1:Y:S02]  /*8960*/  LDCU.64 UR4, c[0x0][0x990] ;  /* 0x00013200ff0477ac */ /* 0x000e640008000a00 */
[----:B-1----:R-:W-:-:S04]  /*8970*/  UISETP.NE.U32.AND UP0, UPT, UR4, URZ, UPT ;  /* 0x000000ff0400728c */ /* 0x002fc8000bf05070 */
[----:B------:R-:W-:-:S09]  /*8980*/  UISETP.NE.AND.EX UP0, UPT, UR5, URZ, UPT, UP0 ;  /* 0x000000ff0500728c */ /* 0x000fd2000bf05300 */
[----:B------:R-:W-:Y:S05]  /*8990*/  BRA.U UP0, `(.L_x_114) ;  /* 0x00000001000c7547 */ /* 0x000fea000b800000 */
[----:B------:R-:W-:-:S13]  /*89a0*/  FSETP.NEU.AND P0, PT, R26, RZ, PT ;  /* 0x000000ff1a00720b */ /* 0x000fda0003f0d000 */
[----:B------:R-:W-:Y:S05]  /*89b0*/  @!P0 EXIT ;  /* 0x000000000000894d */ /* 0x000fea0003800000 */
[----:B------:R-:W-:Y:S05]  /*89c0*/  BRA `(.L_x_113) ;  /* 0x00000000002c7947 */ /* 0x000fea0003800000 */
.L_x_114:
[----:B------:R-:W-:Y:S01]  /*89d0*/  ISETP.NE.AND P0, PT, R64, RZ, PT ;  /* 0x000000ff4000720c */ /* 0x000fe20003f05270 */
[----:B------:R-:W-:-:S12]  /*89e0*/  BSSY.RECONVERGENT B0, `(.L_x_113) ;  /* 0x0000009000007945 */ /* 0x000fd80003800200 */
[----:B------:R-:W-:Y:S05]  /*89f0*/  @P0 BRA `(.L_x_115) ;  /* 0x0000000000140947 */ /* 0x000fea0003800000 */
[----:B------:R-:W1:Y:S02]  /*8a00*/  LDCU.64 UR4, c[0x0][0x988] ;  /* 0x00013100ff0477ac */ /* 0x000e640008000a00 */
[----:B-1----:R-:W-:-:S04]  /*8a10*/  ISETP.NE.U32.AND P0, PT, RZ, UR4, PT ;  /* 0x00000004ff007c0c */ /* 0x002fc8000bf05070 */
[----:B------:R-:W-:-:S13]  /*8a20*/  ISETP.NE.AND.EX P0, PT, RZ, UR5, PT, P0 ;  /* 0x00000005ff007c0c */ /* 0x000fda000bf05300 */
[----:B------:R-:W-:Y:S05]  /*8a30*/  @!P0 EXIT ;  /* 0x000000000000894d */ /* 0x000fea0003800000 */
[----:B------:R-:W-:Y:S05]  /*8a40*/  BRA `(.L_x_116) ;  /* 0x0000000000087947 */ /* 0x000fea0003800000 */
.L_x_115:
[----:B------:R-:W-:-:S13]  /*8a50*/  FSETP.NEU.AND P0, PT, R26, RZ, PT ;  /* 0x000000ff1a00720b */ /* 0x000fda0003f0d000 */
[----:B------:R-:W-:Y:S05]  /*8a60*/  @!P0 EXIT ;  /* 0x000000000000894d */ /* 0x000fea0003800000 */
.L_x_116:
[----:B------:R-:W-:Y:S05]  /*8a70*/  BSYNC.RECONVERGENT B0 ;  /* 0x0000000000007941 */ /* 0x000fea0003800200 */
.L_x_113:
[----:B------:R-:W1:Y:S01]  /*8a80*/  S2UR UR5, SR_CgaCtaId ;  /* 0x00000000000579c3 */ /* 0x000e620000008800 */
[----:B------:R-:W-:Y:S01]  /*8a90*/  ULEA UR4, UR56, UR50, 0x3 ;  /* 0x0000003238047291 */ /* 0x000fe2000f8e18ff */
[----:B------:R-:W-:-:S04]  /*8aa0*/  DEPBAR.LE SB0, 0x0 ;  /* 0x000080000000791a */ /* 0x000fc80000000000 */
[----:B------:R-:W-:-:S04]  /*8ab0*/  UIADD3 UR4, UPT, UPT, UR4, 0xe8, URZ ;  /* 0x000000e804047890 */ /* 0x000fc8000fffe0ff */
[----:B-1----:R-:W-:-:S09]  /*8ac0*/  UPRMT UR4, UR5, 0x654, UR4 ;  /* 0x0000065405047896 */ /* 0x002fd20008000004 */
[----:B------:R-:W-:Y:S01]  /*8ad0*/  SYNCS.ARRIVE.TRANS64.RED.A1T0 RZ, [UR4], RZ ;  /* 0x000000ffffff79a7 */ /* 0x000fe20008100404 */
[----:B------:R-:W-:Y:S05]  /*8ae0*/  EXIT ;  /* 0x000000000000794d */ /* 0x000fea0003800000 */
.L_x_20:
[----:B------:R-:W-:Y:S07]  /*8af0*/  MOV R0, UR41 ;  /* 0x0000002900007c02 */ /* 0x000fee0008000f00 */
.L_x_117:
[----:B--2---:R2:W4:Y:S02]  /*8b00*/  SYNCS.PHASECHK.TRANS64.TRYWAIT P0, [R0+URZ+0x68], R4 ;  /* 0x00006804000075a7 */ /* 0x00452400080011ff */
[----:B----4-:R-:W-:Y:S05]  /*8b10*/  @!P0 NANOSLEEP.SYNCS 0x989680 ;  /* 0x009896800000895d */ /* 0x010fea0003900000 */
[----:B------:R-:W4:Y:S02]  /*8b20*/  @!P0 SYNCS.PHASECHK.TRANS64 P0, [R0+URZ+0x68], R4 ;  /* 0x00006804000085a7 */ /* 0x000f2400080010ff */
[----:B----4-:R-:W-:Y:S05]  /*8b30*/  @!P0 BRA `(.L_x_117) ;  /* 0xfffffffc00f08947 */ /* 0x010fea000383ffff */
[----:B------:R-:W-:Y:S05]  /*8b40*/  BRA `(.L_x_19) ;  /* 0xffffff9000d87947 */ /* 0x000fea000383ffff */
.L_x_26:
[----:B-1----:R-:W-:Y:S07]  /*8b50*/  MOV R0, UR33 ;  /* 0x0000002100007c02 */ /* 0x002fee0008000f00 */
.L_x_118:
[----:B-1----:R1:W2:Y:S02]  /*8b60*/  SYNCS.PHASECHK.TRANS64.TRYWAIT P0, [R0+URZ+0x68], R4 ;  /* 0x00006804000075a7 */ /* 0x0022a400080011ff */
[----:B--2---:R-:W-:Y:S05]  /*8b70*/  @!P0 NANOSLEEP.SYNCS 0x989680 ;  /* 0x009896800000895d */ /* 0x004fea0003900000 */
[----:B------:R-:W2:Y:S02]  /*8b80*/  @!P0 SYNCS.PHASECHK.TRANS64 P0, [R0+URZ+0x68], R4 ;  /* 0x00006804000085a7 */ /* 0x000ea400080010ff */
[----:B--2---:R-:W-:Y:S05]  /*8b90*/  @!P0 BRA `(.L_x_118) ;  /* 0xfffffffc00f08947 */ /* 0x004fea000383ffff */
[----:B------:R-:W-:Y:S05]  /*8ba0*/  BRA `(.L_x_25) ;  /* 0xffffff9800307947 */ /* 0x000fea000383ffff */
.L_x_30:
[----:B-1----:R-:W-:-:S07]  /*8bb0*/  MOV R0, UR44 ;  /* 0x0000002c00007c02 */ /* 0x002fce0008000f00 */
.L_x_119:
[----:B-1----:R1:W2:Y:S02]  /*8bc0*/  SYNCS.PHASECHK.TRANS64.TRYWAIT P0, [R0+URZ+0x110], R3 ;  /* 0x00011003000075a7 */ /* 0x0022a400080011ff */
[----:B--2---:R-:W-:Y:S05]  /*8bd0*/  @!P0 NANOSLEEP.SYNCS 0x989680 ;  /* 0x009896800000895d */ /* 0x004fea0003900000 */
[----:B------:R-:W2:Y:S02]  /*8be0*/  @!P0 SYNCS.PHASECHK.TRANS64 P0, [R0+URZ+0x110], R3 ;  /* 0x00011003000085a7 */ /* 0x000ea400080010ff */
[----:B--2---:R-:W-:Y:S05]  /*8bf0*/  @!P0 BRA `(.L_x_119) ;  /* 0xfffffffc00f08947 */ /* 0x004fea000383ffff */
[----:B------:R-:W-:Y:S05]  /*8c00*/  BRA `(.L_x_120) ;  /* 0xffffff9c000c7947 */ /* 0x000fea000383ffff */
.L_x_34:
[----:B------:R-:W-:-:S07]  /*8c10*/  MOV R0, UR4 ;  /* 0x0000000400007c02 */ /* 0x000fce0008000f00 */
.L_x_121:
[----:B-1----:R1:W2:Y:S02]  /*8c20*/  SYNCS.PHASECHK.TRANS64.TRYWAIT P0, [R0+URZ], R2 ;  /* 0x00000002000075a7 */ /* 0x0022a400080011ff */
[----:B--2---:R-:W-:Y:S05]  /*8c30*/  @!P0 NANOSLEEP.SYNCS 0x989680 ;  /* 0x009896800000895d */ /* 0x004fea0003900000 */
[----:B------:R-:W2:Y:S02]  /*8c40*/  @!P0 SYNCS.PHASECHK.TRANS64 P0, [R0+URZ], R2 ;  /* 0x00000002000085a7 */ /* 0x000ea400080010ff */
[----:B--2---:R-:W-:Y:S05]  /*8c50*/  @!P0 BRA `(.L_x_121) ;  /* 0xfffffffc00f08947 */ /* 0x004fea000383ffff */
[----:B------:R-:W-:Y:S05]  /*8c60*/  BRA `(.L_x_122) ;  /* 0xffffffa000a07947 */ /* 0x000fea000383ffff */
.L_x_35:
[----:B------:R-:W-:-:S07]  /*8c70*/  MOV R0, UR5 ;  /* 0x0000000500007c02 */ /* 0x000fce0008000f00 */
.L_x_123:
[----:B-1----:R1:W2:Y:S02]  /*8c80*/  SYNCS.PHASECHK.TRANS64.TRYWAIT P0, [R0+URZ], R2 ;  /* 0x00000002000075a7 */ /* 0x0022a400080011ff */
[----:B--2---:R-:W-:Y:S05]  /*8c90*/  @!P0 NANOSLEEP.SYNCS 0x989680 ;  /* 0x009896800000895d */ /* 0x004fea0003900000 */
[----:B------:R-:W2:Y:S02]  /*8ca0*/  @!P0 SYNCS.PHASECHK.TRANS64 P0, [R0+URZ], R2 ;  /* 0x00000002000085a7 */ /* 0x000ea400080010ff */
[----:B--2---:R-:W-:Y:S05]  /*8cb0*/  @!P0 BRA `(.L_x_123) ;  /* 0xfffffffc00f08947 */ /* 0x004fea000383ffff */
[----:B------:R-:W-:Y:S05]  /*8cc0*/  BRA `(.L_x_124) ;  /* 0xffffffa000b07947 */ /* 0x000fea000383ffff */
.L_x_36:
[----:B------:R-:W-:-:S07]  /*8cd0*/  MOV R0, UR5 ;  /* 0x0000000500007c02 */ /* 0x000fce0008000f00 */
.L_x_125:
[----:B-1----:R1:W2:Y:S02]  /*8ce0*/  SYNCS.PHASECHK.TRANS64.TRYWAIT P0, [R0+URZ], R2 ;  /* 0x00000002000075a7 */ /* 0x0022a400080011ff */
[----:B--2---:R-:W-:Y:S05]  /*8cf0*/  @!P0 NANOSLEEP.SYNCS 0x989680 ;  /* 0x009896800000895d */ /* 0x004fea0003900000 */
[----:B------:R-:W2:Y:S02]  /*8d00*/  @!P0 SYNCS.PHASECHK.TRANS64 P0, [R0+URZ], R2 ;  /* 0x00000002000085a7 */ /* 0x000ea400080010ff */
[----:B--2---:R-:W-:Y:S05]  /*8d10*/  @!P0 BRA `(.L_x_125) ;  /* 0xfffffffc00f08947 */ /* 0x004fea000383ffff */
[----:B------:R-:W-:Y:S05]  /*8d20*/  BRA `(.L_x_126) ;  /* 0xffffffa000c07947 */ /* 0x000fea000383ffff */
.L_x_37:
[----:B------:R-:W-:-:S07]  /*8d30*/  MOV R0, UR5 ;  /* 0x0000000500007c02 */ /* 0x000fce0008000f00 */
.L_x_127:
[----:B-1----:R1:W2:Y:S02]  /*8d40*/  SYNCS.PHASECHK.TRANS64.TRYWAIT P0, [R0+URZ], R2 ;  /* 0x00000002000075a7 */ /* 0x0022a400080011ff */
[----:B--2---:R-:W-:Y:S05]  /*8d50*/  @!P0 NANOSLEEP.SYNCS 0x989680 ;  /* 0x009896800000895d */ /* 0x004fea0003900000 */
[----:B------:R-:W2:Y:S02]  /*8d60*/  @!P0 SYNCS.PHASECHK.TRANS64 P0, [R0+URZ], R2 ;  /* 0x00000002000085a7 */ /* 0x000ea400080010ff */
[----:B--2---:R-:W-:Y:S05]  /*8d70*/  @!P0 BRA `(.L_x_127) ;  /* 0xfffffffc00f08947 */ /* 0x004fea000383ffff */
[----:B------:R-:W-:Y:S05]  /*8d80*/  BRA `(.L_x_128) ;  /* 0xffffffa000d07947 */ /* 0x000fea000383ffff */
.L_x_38:
[----:B------:R-:W-:-:S07]  /*8d90*/  MOV R0, UR5 ;  /* 0x0000000500007c02 */ /* 0x000fce0008000f00 */
.L_x_129:
[----:B-1----:R1:W2:Y:S02]  /*8da0*/  SYNCS.PHASECHK.TRANS64.TRYWAIT P0, [R0+URZ], R2 ;  /* 0x00000002000075a7 */ /* 0x0022a400080011ff */
[----:B--2---:R-:W-:Y:S05]  /*8db0*/  @!P0 NANOSLEEP.SYNCS 0x989680 ;  /* 0x009896800000895d */ /* 0x004fea0003900000 */
[----:B------:R-:W2:Y:S02]  /*8dc0*/  @!P0 SYNCS.PHASECHK.TRANS64 P0, [R0+URZ], R2 ;  /* 0x00000002000085a7 */ /* 0x000ea400080010ff */
[----:B--2---:R-:W-:Y:S05]  /*8dd0*/  @!P0 BRA `(.L_x_129) ;  /* 0xfffffffc00f08947 */ /* 0x004fea000383ffff */
[----:B------:R-:W-:Y:S05]  /*8de0*/  BRA `(.L_x_130) ;  /* 0xffffffa000e07947 */ /* 0x000fea000383ffff */
.L_x_39:
[----:B------:R-:W-:-:S07]  /*8df0*/  MOV R0, UR5 ;  /* 0x0000000500007c02 */ /* 0x000fce0008000f00 */
.L_x_131:
[----:B-1----:R1:W2:Y:S02]  /*8e00*/  SYNCS.PHASECHK.TRANS64.TRYWAIT P0, [R0+URZ], R2 ;  /* 0x00000002000075a7 */ /* 0x0022a400080011ff */
[----:B--2---:R-:W-:Y:S05]  /*8e10*/  @!P0 NANOSLEEP.SYNCS 0x989680 ;  /* 0x009896800000895d */ /* 0x004fea0003900000 */
[----:B------:R-:W2:Y:S02]  /*8e20*/  @!P0 SYNCS.PHASECHK.TRANS64 P0, [R0+URZ], R2 ;  /* 0x00000002000085a7 */ /* 0x000ea400080010ff */
[----:B--2---:R-:W-:Y:S05]  /*8e30*/  @!P0 BRA `(.L_x_131) ;  /* 0xfffffffc00f08947 */ /* 0x004fea000383ffff */
[----:B------:R-:W-:Y:S05]  /*8e40*/  BRA `(.L_x_132) ;  /* 0xffffffa000f07947 */ /* 0x000fea000383ffff */
.L_x_40:
[----:B------:R-:W-:-:S07]  /*8e50*/  MOV R0, UR5 ;  /* 0x0000000500007c02 */ /* 0x000fce0008000f00 */
.L_x_133:
[----:B-1----:R1:W2:Y:S02]  /*8e60*/  SYNCS.PHASECHK.TRANS64.TRYWAIT P0, [R0+URZ], R2 ;  /* 0x00000002000075a7 */ /* 0x0022a400080011ff */
[----:B--2---:R-:W-:Y:S05]  /*8e70*/  @!P0 NANOSLEEP.SYNCS 0x989680 ;  /* 0x009896800000895d */ /* 0x004fea0003900000 */
[----:B------:R-:W2:Y:S02]  /*8e80*/  @!P0 SYNCS.PHASECHK.TRANS64 P0, [R0+URZ], R2 ;  /* 0x00000002000085a7 */ /* 0x000ea400080010ff */
[----:B--2---:R-:W-:Y:S05]  /*8e90*/  @!P0 BRA `(.L_x_133) ;  /* 0xfffffffc00f08947 */ /* 0x004fea000383ffff */
[----:B------:R-:W-:Y:S05]  /*8ea0*/  BRA `(.L_x_134) ;  /* 0xffffffa400007947 */ /* 0x000fea000383ffff */
.L_x_41:
[----:B------:R-:W-:-:S07]  /*8eb0*/  MOV R0, UR5 ;  /* 0x0000000500007c02 */ /* 0x000fce0008000f00 */
.L_x_135:
[----:B-1----:R1:W2:Y:S02]  /*8ec0*/  SYNCS.PHASECHK.TRANS64.TRYWAIT P0, [R0+URZ], R2 ;  /* 0x00000002000075a7 */ /* 0x0022a400080011ff */
[----:B--2---:R-:W-:Y:S05]  /*8ed0*/  @!P0 NANOSLEEP.SYNCS 0x989680 ;  /* 0x009896800000895d */ /* 0x004fea0003900000 */
[----:B------:R-:W2:Y:S02]  /*8ee0*/  @!P0 SYNCS.PHASECHK.TRANS64 P0, [R0+URZ], R2 ;  /* 0x00000002000085a7 */ /* 0x000ea400080010ff */
[----:B--2---:R-:W-:Y:S05]  /*8ef0*/  @!P0 BRA `(.L_x_135) ;  /* 0xfffffffc00f08947 */ /* 0x004fea000383ffff */
[----:B------:R-:W-:Y:S05]  /*8f00*/  BRA `(.L_x_136) ;  /* 0xffffffa400107947 */ /* 0x000fea000383ffff */
.L_x_42:
[----:B------:R-:W-:-:S07]  /*8f10*/  MOV R0, UR5 ;  /* 0x0000000500007c02 */ /* 0x000fce0008000f00 */
.L_x_137:
[----:B-1----:R1:W2:Y:S02]  /*8f20*/  SYNCS.PHASECHK.TRANS64.TRYWAIT P0, [R0+URZ], R2 ;  /* 0x00000002000075a7 */ /* 0x0022a400080011ff */
[----:B--2---:R-:W-:Y:S05]  /*8f30*/  @!P0 NANOSLEEP.SYNCS 0x989680 ;  /* 0x009896800000895d */ /* 0x004fea0003900000 */
[----:B------:R-:W2:Y:S02]  /*8f40*/  @!P0 SYNCS.PHASECHK.TRANS64 P0, [R0+URZ], R2 ;  /* 0x00000002000085a7 */ /* 0x000ea400080010ff */
[----:B--2---:R-:W-:Y:S05]  /*8f50*/  @!P0 BRA `(.L_x_137) ;  /* 0xfffffffc00f08947 */ /* 0x004fea000383ffff */
[----:B------:R-:W-:Y:S05]  /*8f60*/  BRA `(.L_x_138) ;  /* 0xffffffa400207947 */ /* 0x000fea000383ffff */
.L_x_43:
[----:B------:R-:W-:-:S07]  /*8f70*/  MOV R0, UR5 ;  /* 0x0000000500007c02 */ /* 0x000fce0008000f00 */
.L_x_139:
[----:B-1----:R1:W2:Y:S02]  /*8f80*/  SYNCS.PHASECHK.TRANS64.TRYWAIT P0, [R0+URZ], R2 ;  /* 0x00000002000075a7 */ /* 0x0022a400080011ff */
[----:B--2---:R-:W-:Y:S05]  /*8f90*/  @!P0 NANOSLEEP.SYNCS 0x989680 ;  /* 0x009896800000895d */ /* 0x004fea0003900000 */
[----:B------:R-:W2:Y:S02]  /*8fa0*/  @!P0 SYNCS.PHASECHK.TRANS64 P0, [R0+URZ], R2 ;  /* 0x00000002000085a7 */ /* 0x000ea400080010ff */
[----:B--2---:R-:W-:Y:S05]  /*8fb0*/  @!P0 BRA `(.L_x_139) ;  /* 0xfffffffc00f08947 */ /* 0x004fea000383ffff */
[----:B------:R-:W-:Y:S05]  /*8fc0*/  BRA `(.L_x_140) ;  /* 0xffffffa400307947 */ /* 0x000fea000383ffff */
.L_x_44:
[----:B------:R-:W-:-:S07]  /*8fd0*/  MOV R0, UR5 ;  /* 0x0000000500007c02 */ /* 0x000fce0008000f00 */
.L_x_141:
[----:B-1----:R1:W2:Y:S02]  /*8fe0*/  SYNCS.PHASECHK.TRANS64.TRYWAIT P0, [R0+URZ], R2 ;  /* 0x00000002000075a7 */ /* 0x0022a400080011ff */
[----:B--2---:R-:W-:Y:S05]  /*8ff0*/  @!P0 NANOSLEEP.SYNCS 0x989680 ;  /* 0x009896800000895d */ /* 0x004fea0003900000 */
[----:B------:R-:W2:Y:S02]  /*9000*/  @!P0 SYNCS.PHASECHK.TRANS64 P0, [R0+URZ], R2 ;  /* 0x00000002000085a7 */ /* 0x000ea400080010ff */
[----:B--2---:R-:W-:Y:S05]  /*9010*/  @!P0 BRA `(.L_x_141) ;  /* 0xfffffffc00f08947 */ /* 0x004fea000383ffff */
[----:B------:R-:W-:Y:S05]  /*9020*/  BRA `(.L_x_142) ;  /* 0xffffffa400407947 */ /* 0x000fea000383ffff */
.L_x_45:
[----:B------:R-:W-:-:S07]  /*9030*/  MOV R0, UR5 ;  /* 0x0000000500007c02 */ /* 0x000fce0008000f00 */
.L_x_143:
[----:B-1----:R1:W2:Y:S02]  /*9040*/  SYNCS.PHASECHK.TRANS64.TRYWAIT P0, [R0+URZ], R2 ;  /* 0x00000002000075a7 */ /* 0x0022a400080011ff */
[----:B--2---:R-:W-:Y:S05]  /*9050*/  @!P0 NANOSLEEP.SYNCS 0x989680 ;  /* 0x009896800000895d */ /* 0x004fea0003900000 */
[----:B------:R-:W2:Y:S02]  /*9060*/  @!P0 SYNCS.PHASECHK.TRANS64 P0, [R0+URZ], R2 ;  /* 0x00000002000085a7 */ /* 0x000ea400080010ff */
[----:B--2---:R-:W-:Y:S05]  /*9070*/  @!P0 BRA `(.L_x_143) ;  /* 0xfffffffc00f08947 */ /* 0x004fea000383ffff */
[----:B------:R-:W-:Y:S05]  /*9080*/  BRA `(.L_x_144) ;  /* 0xffffffa400507947 */ /* 0x000fea000383ffff */
.L_x_48:
[----:B------:R-:W-:-:S07]  /*9090*/  MOV R4, UR4 ;  /* 0x0000000400047c02 */ /* 0x000fce0008000f00 */
.L_x_145:
[----:B--2---:R2:W3:Y:S02]  /*90a0*/  SYNCS.PHASECHK.TRANS64.TRYWAIT P1, [R4+URZ+0x118], R6 ;  /* 0x00011806040075a7 */ /* 0x0044e400080211ff */
[----:B---3--:R-:W-:Y:S05]  /*90b0*/  @!P1 NANOSLEEP.SYNCS 0x989680 ;  /* 0x009896800000995d */ /* 0x008fea0003900000 */
[----:B------:R-:W3:Y:S02]  /*90c0*/  @!P1 SYNCS.PHASECHK.TRANS64 P1, [R4+URZ+0x118], R6 ;  /* 0x00011806040095a7 */ /* 0x000ee400080210ff */
[----:B---3--:R-:W-:Y:S05]  /*90d0*/  @!P1 BRA `(.L_x_145) ;  /* 0xfffffffc00f09947 */ /* 0x008fea000383ffff */
[----:B------:R-:W-:Y:S05]  /*90e0*/  BRA `(.L_x_146) ;  /* 0xffffffa400c07947 */ /* 0x000fea000383ffff */
.L_x_49:
[----:B--2---:R-:W-:-:S07]  /*90f0*/  MOV R4, UR4 ;  /* 0x0000000400047c02 */ /* 0x004fce0008000f00 */
.L_x_147:
[----:B--2---:R2:W3:Y:S02]  /*9100*/  SYNCS.PHASECHK.TRANS64.TRYWAIT P1, [R4+URZ+0x110], R5 ;  /* 0x00011005040075a7 */ /* 0x0044e400080211ff */
[----:B---3--:R-:W-:Y:S05]  /*9110*/  @!P1 NANOSLEEP.SYNCS 0x989680 ;  /* 0x009896800000995d */ /* 0x008fea0003900000 */
[----:B------:R-:W3:Y:S02]  /*9120*/  @!P1 SYNCS.PHASECHK.TRANS64 P1, [R4+URZ+0x110], R5 ;  /* 0x00011005040095a7 */ /* 0x000ee400080210ff */
[----:B---3--:R-:W-:Y:S05]  /*9130*/  @!P1 BRA `(.L_x_147) ;  /* 0xfffffffc00f09947 */ /* 0x008fea000383ffff */
[----:B------:R-:W-:Y:S05]  /*9140*/  BRA `(.L_x_148) ;  /* 0xffffffa400c87947 */ /* 0x000fea000383ffff */
.L_x_57:
[----:B------:R-:W-:-:S07]  /*9150*/  MOV R0, UR21 ;  /* 0x0000001500007c02 */ /* 0x000fce0008000f00 */
.L_x_149:
[----:B--2---:R2:W3:Y:S02]  /*9160*/  SYNCS.PHASECHK.TRANS64.TRYWAIT P0, [R0+URZ+0x110], R2 ;  /* 0x00011002000075a7 */ /* 0x0044e400080011ff */
[----:B---3--:R-:W-:Y:S05]  /*9170*/  @!P0 NANOSLEEP.SYNCS 0x989680 ;  /* 0x009896800000895d */ /* 0x008fea0003900000 */
[----:B------:R-:W3:Y:S02]  /*9180*/  @!P0 SYNCS.PHASECHK.TRANS64 P0, [R0+URZ+0x110], R2 ;  /* 0x00011002000085a7 */ /* 0x000ee400080010ff */
[----:B---3--:R-:W-:Y:S05]  /*9190*/  @!P0 BRA `(.L_x_149) ;  /* 0xfffffffc00f08947 */ /* 0x008fea000383ffff */
[----:B------:R-:W-:Y:S05]  /*91a0*/  BRA `(.L_x_150) ;  /* 0xffffffac00487947 */ /* 0x000fea000383ffff */
.L_x_58:
[----:B------:R-:W-:-:S07]  /*91b0*/  MOV R0, UR25 ;  /* 0x0000001900007c02 */ /* 0x000fce0008000f00 */
.L_x_151:
[----:B--2---:R2:W3:Y:S02]  /*91c0*/  SYNCS.PHASECHK.TRANS64.TRYWAIT P0, [R0+URZ+0x130], R2 ;  /* 0x00013002000075a7 */ /* 0x0044e400080011ff */
[----:B---3--:R-:W-:Y:S05]  /*91d0*/  @!P0 NANOSLEEP.SYNCS 0x989680 ;  /* 0x009896800000895d */ /* 0x008fea0003900000 */
[----:B------:R-:W3:Y:S02]  /*91e0*/  @!P0 SYNCS.PHASECHK.TRANS64 P0, [R0+URZ+0x130], R2 ;  /* 0x00013002000085a7 */ /* 0x000ee400080010ff */
[----:B---3--:R-:W-:Y:S05]  /*91f0*/  @!P0 BRA `(.L_x_151) ;  /* 0xfffffffc00f08947 */ /* 0x008fea000383ffff */
[----:B------:R-:W-:Y:S05]  /*9200*/  BRA `(.L_x_152) ;  /* 0xffffffac00607947 */ /* 0x000fea000383ffff */
.L_x_61:
[----:B--2---:R-:W-:Y:S07]  /*9210*/  MOV R0, UR17 ;  /* 0x0000001100007c02 */ /* 0x004fee0008000f00 */
.L_x_153:
[----:B--2---:R2:W3:Y:S02]  /*9220*/  SYNCS.PHASECHK.TRANS64.TRYWAIT P0, [R0+URZ], R3 ;  /* 0x00000003000075a7 */ /* 0x0044e400080011ff */
[----:B---3--:R-:W-:Y:S05]  /*9230*/  @!P0 NANOSLEEP.SYNCS 0x989680 ;  /* 0x009896800000895d */ /* 0x008fea0003900000 */
[----:B------:R-:W3:Y:S02]  /*9240*/  @!P0 SYNCS.PHASECHK.TRANS64 P0, [R0+URZ], R3 ;  /* 0x00000003000085a7 */ /* 0x000ee400080010ff */
[----:B---3--:R-:W-:Y:S05]  /*9250*/  @!P0 BRA `(.L_x_153) ;  /* 0xfffffffc00f08947 */ /* 0x008fea000383ffff */
[----:B------:R-:W-:Y:S05]  /*9260*/  BRA `(.L_x_60) ;  /* 0xffffffac00907947 */ /* 0x000fea000383ffff */
.L_x_64:
[----:B------:R-:W-:-:S07]  /*9270*/  MOV R0, UR4 ;  /* 0x0000000400007c02 */ /* 0x000fce0008000f00 */
.L_x_154:
[----:B--2---:R2:W4:Y:S02]  /*9280*/  SYNCS.PHASECHK.TRANS64.TRYWAIT P0, [R0+URZ], R2 ;  /* 0x00000002000075a7 */ /* 0x00452400080011ff */
[----:B----4-:R-:W-:Y:S05]  /*9290*/  @!P0 NANOSLEEP.SYNCS 0x989680 ;  /* 0x009896800000895d */ /* 0x010fea0003900000 */
[----:B------:R-:W4:Y:S02]  /*92a0*/  @!P0 SYNCS.PHASECHK.TRANS64 P0, [R0+URZ], R2 ;  /* 0x00000002000085a7 */ /* 0x000f2400080010ff */
[----:B----4-:R-:W-:Y:S05]  /*92b0*/  @!P0 BRA `(.L_x_154) ;  /* 0xfffffffc00f08947 */ /* 0x010fea000383ffff */
[----:B------:R-:W-:Y:S05]  /*92c0*/  BRA `(.L_x_155) ;  /* 0xffffffb000847947 */ /* 0x000fea000383ffff */
.L_x_65:
[----:B------:R-:W-:-:S07]  /*92d0*/  MOV R0, UR4 ;  /* 0x0000000400007c02 */ /* 0x000fce0008000f00 */
.L_x_156:
[----:B--2---:R2:W3:Y:S02]  /*92e0*/  SYNCS.PHASECHK.TRANS64.TRYWAIT P0, [R0+URZ], R2 ;  /* 0x00000002000075a7 */ /* 0x0044e400080011ff */
[----:B---3--:R-:W-:Y:S05]  /*92f0*/  @!P0 NANOSLEEP.SYNCS 0x989680 ;  /* 0x009896800000895d */ /* 0x008fea0003900000 */
[----:B------:R-:W3:Y:S02]  /*9300*/  @!P0 SYNCS.PHASECHK.TRANS64 P0, [R0+URZ], R2 ;  /* 0x00000002000085a7 */ /* 0x000ee400080010ff */
[----:B---3--:R-:W-:Y:S05]  /*9310*/  @!P0 BRA `(.L_x_156) ;  /* 0xfffffffc00f08947 */ /* 0x008fea000383ffff */
[----:B------:R-:W-:Y:S05]  /*9320*/  BRA `(.L_x_157) ;  /* 0xffffffb000907947 */ /* 0x000fea000383ffff */
.L_x_70:
[----:B------:R-:W-:Y:S07]  /*9330*/  MOV R0, UR24 ;  /* 0x0000001800007c02 */ /* 0x000fee0008000f00 */
.L_x_158:
[----:B-1----:R1:W2:Y:S02]  /*9340*/  SYNCS.PHASECHK.TRANS64.TRYWAIT P0, [R0+URZ+0x110], R4 ;  /* 0x00011004000075a7 */ /* 0x0022a400080011ff */
[----:B--2---:R-:W-:Y:S05]  /*9350*/  @!P0 NANOSLEEP.SYNCS 0x989680 ;  /* 0x009896800000895d */ /* 0x004fea0003900000 */
[----:B------:R-:W2:Y:S02]  /*9360*/  @!P0 SYNCS.PHASECHK.TRANS64 P0, [R0+URZ+0x110], R4 ;  /* 0x00011004000085a7 */ /* 0x000ea400080010ff */
[----:B--2---:R-:W-:Y:S05]  /*9370*/  @!P0 BRA `(.L_x_158) ;  /* 0xfffffffc00f08947 */ /* 0x004fea000383ffff */
[----:B------:R-:W-:Y:S05]  /*9380*/  BRA `(.L_x_159) ;  /* 0xffffffb800507947 */ /* 0x000fea000383ffff */
.L_x_73:
[----:B------:R-:W-:Y:S07]  /*9390*/  MOV R9, UR24 ;  /* 0x0000001800097c02 */ /* 0x000fee0008000f00 */
.L_x_160:
[----:B-1----:R1:W2:Y:S02]  /*93a0*/  SYNCS.PHASECHK.TRANS64.TRYWAIT P1, [R9+URZ+0x108], R10 ;  /* 0x0001080a090075a7 */ /* 0x0022a400080211ff */
[----:B--2---:R-:W-:Y:S05]  /*93b0*/  @!P1 NANOSLEEP.SYNCS 0x989680 ;  /* 0x009896800000995d */ /* 0x004fea0003900000 */
[----:B------:R-:W2:Y:S02]  /*93c0*/  @!P1 SYNCS.PHASECHK.TRANS64 P1, [R9+URZ+0x108], R10 ;  /* 0x0001080a090095a7 */ /* 0x000ea400080210ff */
[----:B--2---:R-:W-:Y:S05]  /*93d0*/  @!P1 BRA `(.L_x_160) ;  /* 0xfffffffc00f09947 */ /* 0x004fea000383ffff */
[----:B------:R-:W-:Y:S05]  /*93e0*/  BRA `(.L_x_72) ;  /* 0xffffffbc00a07947 */ /* 0x000fea000383ffff */
.L_x_76:
[----:B------:R-:W-:Y:S07]  /*93f0*/  MOV R0, UR5 ;  /* 0x0000000500007c02 */ /* 0x000fee0008000f00 */
.L_x_161:
[----:B-1----:R1:W2:Y:S02]  /*9400*/  SYNCS.PHASECHK.TRANS64.TRYWAIT P1, [R0+URZ+0xe8], R9 ;  /* 0x0000e809000075a7 */ /* 0x0022a400080211ff */
[----:B--2---:R-:W-:Y:S05]  /*9410*/  @!P1 NANOSLEEP.SYNCS 0x989680 ;  /* 0x009896800000995d */ /* 0x004fea0003900000 */
[----:B------:R-:W2:Y:S02]  /*9420*/  @!P1 SYNCS.PHASECHK.TRANS64 P1, [R0+URZ+0xe8], R9 ;  /* 0x0000e809000095a7 */ /* 0x000ea400080210ff */
[----:B--2---:R-:W-:Y:S05]  /*9430*/  @!P1 BRA `(.L_x_161) ;  /* 0xfffffffc00f09947 */ /* 0x004fea000383ffff */
[----:B------:R-:W-:Y:S05]  /*9440*/  BRA `(.L_x_162) ;  /* 0xffffffc4000c7947 */ /* 0x000fea000383ffff */
.L_x_77:
[----:B------:R-:W-:Y:S07]  /*9450*/  MOV R0, UR4 ;  /* 0x0000000400007c02 */ /* 0x000fee0008000f00 */
.L_x_163:
[----:B-1----:R1:W2:Y:S02]  /*9460*/  SYNCS.PHASECHK.TRANS64.TRYWAIT P0, [R0+URZ+0xe8], R9 ;  /* 0x0000e809000075a7 */ /* 0x0022a400080011ff */
[----:B--2---:R-:W-:Y:S05]  /*9470*/  @!P0 NANOSLEEP.SYNCS 0x989680 ;  /* 0x009896800000895d */ /* 0x004fea0003900000 */
[----:B------:R-:W2:Y:S02]  /*9480*/  @!P0 SYNCS.PHASECHK.TRANS64 P0, [R0+URZ+0xe8], R9 ;  /* 0x0000e809000085a7 */ /* 0x000ea400080010ff */
[----:B--2---:R-:W-:Y:S05]  /*9490*/  @!P0 BRA `(.L_x_163) ;  /* 0xfffffffc00f08947 */ /* 0x004fea000383ffff */
[----:B------:R-:W-:Y:S05]  /*94a0*/  BRA `(.L_x_164) ;  /* 0xffffffc400787947 */ /* 0x000fea000383ffff */
.L_x_79:
[----:B------:R-:W-:-:S07]  /*94b0*/  MOV R0, UR4 ;  /* 0x0000000400007c02 */ /* 0x000fce0008000f00 */
.L_x_165:
[----:B--2---:R2:W3:Y:S02]  /*94c0*/  SYNCS.PHASECHK.TRANS64.TRYWAIT P0, [R0+URZ], R2 ;  /* 0x00000002000075a7 */ /* 0x0044e400080011ff */
[----:B---3--:R-:W-:Y:S05]  /*94d0*/  @!P0 NANOSLEEP.SYNCS 0x989680 ;  /* 0x009896800000895d */ /* 0x008fea0003900000 */
[----:B------:R-:W3:Y:S02]  /*94e0*/  @!P0 SYNCS.PHASECHK.TRANS64 P0, [R0+URZ], R2 ;  /* 0x00000002000085a7 */ /* 0x000ee400080010ff */
[----:B---3--:R-:W-:Y:S05]  /*94f0*/  @!P0 BRA `(.L_x_165) ;  /* 0xfffffffc00f08947 */ /* 0x008fea000383ffff */
[----:B------:R-:W-:Y:S05]  /*9500*/  BRA `(.L_x_166) ;  /* 0xffffffc800007947 */ /* 0x000fea000383ffff */
.L_x_80:
[----:B--2---:R2:W3:Y:S02]  /*9510*/  SYNCS.PHASECHK.TRANS64.TRYWAIT P0, [R2+URZ], R3 ;  /* 0x00000003020075a7 */ /* 0x0044e400080011ff */
[----:B---3--:R-:W-:Y:S05]  /*9520*/  @!P0 NANOSLEEP.SYNCS 0x989680 ;  /* 0x009896800000895d */ /* 0x008fea0003900000 */
[----:B------:R-:W3:Y:S02]  /*9530*/  @!P0 SYNCS.PHASECHK.TRANS64 P0, [R2+URZ], R3 ;  /* 0x00000003020085a7 */ /* 0x000ee400080010ff */
[----:B---3--:R-:W-:Y:S05]  /*9540*/  @!P0 BRA `(.L_x_80) ;  /* 0xfffffffc00f08947 */ /* 0x008fea000383ffff */
[----:B------:R-:W-:Y:S05]  /*9550*/  BRA `(.L_x_167) ;  /* 0xffffffc8002c7947 */ /* 0x000fea000383ffff */
.L_x_82:
[----:B------:R-:W-:Y:S07]  /*9560*/  MOV R0, UR50 ;  /* 0x0000003200007c02 */ /* 0x000fee0008000f00 */
.L_x_168:
[----:B-1----:R1:W2:Y:S02]  /*9570*/  SYNCS.PHASECHK.TRANS64.TRYWAIT P0, [R0+URZ+0x110], R2 ;  /* 0x00011002000075a7 */ /* 0x0022a400080011ff */
[----:B--2---:R-:W-:Y:S05]  /*9580*/  @!P0 NANOSLEEP.SYNCS 0x989680 ;  /* 0x009896800000895d */ /* 0x004fea0003900000 */
[----:B------:R-:W2:Y:S02]  /*9590*/  @!P0 SYNCS.PHASECHK.TRANS64 P0, [R0+URZ+0x110], R2 ;  /* 0x00011002000085a7 */ /* 0x000ea400080010ff */
[----:B--2---:R-:W-:Y:S05]  /*95a0*/  @!P0 BRA `(.L_x_168) ;  /* 0xfffffffc00f08947 */ /* 0x004fea000383ffff */
[----:B------:R-:W-:Y:S05]  /*95b0*/  BRA `(.L_x_169) ;  /* 0xffffffcc00187947 */ /* 0x000fea000383ffff */
.L_x_92:
[----:B-1----:R1:W2:Y:S02]  /*95c0*/  SYNCS.PHASECHK.TRANS64.TRYWAIT P1, [R0+URZ+0xd0], R4 ;  /* 0x0000d004000075a7 */ /* 0x0022a400080211ff */
[----:B--2---:R-:W-:Y:S05]  /*95d0*/  @!P1 NANOSLEEP.SYNCS 0x989680 ;  /* 0x009896800000995d */ /* 0x004fea0003900000 */
[----:B------:R-:W2:Y:S02]  /*95e0*/  @!P1 SYNCS.PHASECHK.TRANS64 P1, [R0+URZ+0xd0], R4 ;  /* 0x0000d004000095a7 */ /* 0x000ea400080210ff */
[----:B--2---:R-:W-:Y:S05]  /*95f0*/  @!P1 BRA `(.L_x_92) ;  /* 0xfffffffc00f09947 */ /* 0x004fea000383ffff */
[----:B------:R-:W-:Y:S05]  /*9600*/  BRA `(.L_x_91) ;  /* 0xffffffdc00bc7947 */ /* 0x000fea000383ffff */
.L_x_94:
[----:B-1----:R1:W4:Y:S02]  /*9610*/  SYNCS.PHASECHK.TRANS64.TRYWAIT P1, [R27+URZ+0x120], R3 ;  /* 0x000120031b0075a7 */ /* 0x00232400080211ff */
[----:B----4-:R-:W-:Y:S05]  /*9620*/  @!P1 NANOSLEEP.SYNCS 0x989680 ;  /* 0x009896800000995d */ /* 0x010fea0003900000 */
[----:B------:R-:W4:Y:S02]  /*9630*/  @!P1 SYNCS.PHASECHK.TRANS64 P1, [R27+URZ+0x120], R3 ;  /* 0x000120031b0095a7 */ /* 0x000f2400080210ff */
[----:B----4-:R-:W-:Y:S05]  /*9640*/  @!P1 BRA `(.L_x_94) ;  /* 0xfffffffc00f09947 */ /* 0x010fea000383ffff */
[----:B------:R-:W-:Y:S05]  /*9650*/  BRA `(.L_x_93) ;  /* 0xffffffe0000c7947 */ /* 0x000fea000383ffff */
.L_x_105:
[----:B-1----:R1:W2:Y:S02]  /*9660*/  SYNCS.PHASECHK.TRANS64.TRYWAIT P1, [R3+URZ+0xd0], R67 ;  /* 0x0000d043030075a7 */ /* 0x0022a400080211ff */
[----:B--2---:R-:W-:Y:S05]  /*9670*/  @!P1 NANOSLEEP.SYNCS 0x989680 ;  /* 0x009896800000995d */ /* 0x004fea0003900000 */
[----:B------:R-:W2:Y:S02]  /*9680*/  @!P1 SYNCS.PHASECHK.TRANS64 P1, [R3+URZ+0xd0], R67 ;  /* 0x0000d043030095a7 */ /* 0x000ea400080210ff */
[----:B--2---:R-:W-:Y:S05]  /*9690*/  @!P1 BRA `(.L_x_105) ;  /* 0xfffffffc00f09947 */ /* 0x004fea000383ffff */
[----:B------:R-:W-:Y:S05]  /*96a0*/  BRA `(.L_x_104) ;  /* 0xffffffe8002c7947 */ /* 0x000fea000383ffff */
        .weak           $__internal_0_$__cuda_sm10x_tcgen05_guardrail_trap_col_being_dealloced_not_returned_by_alloc
        .type           $__internal_0_$__cuda_sm10x_tcgen05_guardrail_trap_col_being_dealloced_not_returned_by_alloc,@function
        .size           $__internal_0_$__cuda_sm10x_tcgen05_guardrail_trap_col_being_dealloced_not_returned_by_alloc,($__internal_1_$__cuda_sm10x_tcgen05_guardrail_trap_phase_invalid_during_alloc - $__internal_0_$__cuda_sm10x_tcgen05_guardrail_trap_col_being_dealloced_not_returned_by_alloc)
$__internal_0_$__cuda_sm10x_tcgen05_guardrail_trap_col_being_dealloced_not_returned_by_alloc:
[----:B------:R-:W-:Y:S05]  /*96b0*/  BPT.TRAP 0x1 ;  /* 0x000000040000795c */ /* 0x000fea0000300000 */
[----:B------:R-:W-:-:S04]  /*96c0*/  MOV R3, 0x0 ;  /* 0x0000000000037802 */ /* 0x000fc80000000f00 */
[----:B------:R-:W-:Y:S05]  /*96d0*/  RET.REL.NODEC R2 `(_ZN7cutlass13device_kernelINS_4conv6kernel13ConvUniversalINS1_16ConvProblemShapeILNS1_8OperatorE2ELi3EEENS1_10collective14CollectiveConvINS1_47MainloopSm100TmaUmmaWarpSpecializedImplicitGemmILS5_2ELi13ELi3ELi1ELi2EN4cute5tupleIJNSA_1CILi1EEESD_SD_EEEEENSB_IJNSC_ILi64EEENSB_IJSG_EEESH_EEENS_6half_tESJ_NSA_8TiledMMAINSA_8MMA_AtomIJNSA_20SM100_MMA_F16BF16_SSISJ_SJ_fLi64ELi64ELNSA_4UMMA5MajorE1ELSO_1ELNSN_7ScaleInE0ELSP_0EEEEEENSA_6LayoutISE_NSB_IJNSC_ILi0EEEST_ST_EEEEENSB_IJNSA_10UnderscoreESW_SW_EEEEENS7_6detail27Sm100ImplicitGemmTileTraitsINSA_13SM90_TMA_LOADENSA_14ComposedLayoutINSA_7SwizzleILi3ELi4ELi3EEENSA_18smem_ptr_flag_bitsILi16EEENSS_INSB_IJSG_NSC_ILi8EEEEEENSB_IJSD_SG_EEEEEEEvEENS10_INSA_20SM90_TMA_LOAD_IM2COLES1B_vEEEENS_8epilogue10collective18CollectiveEpilogueINS1G_23Sm100TmaWarpSpecializedILi3ELi2ELi16ELb1ELb0EEEJSI_NSB_IJNSS_ISG_SD_EENSS_INSC_ILi32EEESD_EEEEESJ_NSB_IJlNSB_IJSD_lllEEEST_EEESJ_S1Q_NS1G_6fusion15FusionCallbacksIS1K_NS1R_17LinearCombinationISJ_fSJ_fLNS_15FloatRoundStyleE2EEESI_S1O_JEEENSA_5SM1004TMEM4LOAD26SM100_TMEM_LOAD_16dp256b4xES11_NS12_INS13_ILi2ELi4ELi3EEES16_NSS_INSB_IJS17_S1M_EEENSB_IJS1M_SD_EEEEEEENSA_17SM75_U32x4_LDSM_NENSA_14SM90_TMA_STOREES25_NSA_17SM90_U32x4_STSM_NENSA_39AutoVectorizingCopyWithAssumedAlignmentILi128EEEEEEvvEEEEvNT_6ParamsE) ;  /* 0xffffff6802487950 */ /* 0x000fea0003c3ffff */
        .weak           $__internal_1_$__cuda_sm10x_tcgen05_guardrail_trap_phase_invalid_during_alloc
        .type           $__internal_1_$__cuda_sm10x_tcgen05_guardrail_trap_phase_invalid_during_alloc,@function
        .size           $__internal_1_$__cuda_sm10x_tcgen05_guardrail_trap_phase_invalid_during_alloc,($__internal_2_$__cuda_sm10x_tcgen05_guardrail_trap_unallocated_columns_being_dealloced - $__internal_1_$__cuda_sm10x_tcgen05_guardrail_trap_phase_invalid_during_alloc)
$__internal_1_$__cuda_sm10x_tcgen05_guardrail_trap_phase_invalid_during_alloc:
[----:B------:R-:W-:Y:S05]  /*96e0*/  BPT.TRAP 0x1 ;  /* 0x000000040000795c */ /* 0x000fea0000300000 */
[----:B------:R-:W-:-:S04]  /*96f0*/  HFMA2 R3, -RZ, RZ, 0, 0 ;  /* 0x00000000ff037431 */ /* 0x000fc800000001ff */
[----:B------:R-:W-:Y:S05]  /*9700*/  RET.REL.NODEC R2 `(_ZN7cutlass13device_kernelINS_4conv6kernel13ConvUniversalINS1_16ConvProblemShapeILNS1_8OperatorE2ELi3EEENS1_10collective14CollectiveConvINS1_47MainloopSm100TmaUmmaWarpSpecializedImplicitGemmILS5_2ELi13ELi3ELi1ELi2EN4cute5tupleIJNSA_1CILi1EEESD_SD_EEEEENSB_IJNSC_ILi64EEENSB_IJSG_EEESH_EEENS_6half_tESJ_NSA_8TiledMMAINSA_8MMA_AtomIJNSA_20SM100_MMA_F16BF16_SSISJ_SJ_fLi64ELi64ELNSA_4UMMA5MajorE1ELSO_1ELNSN_7ScaleInE0ELSP_0EEEEEENSA_6LayoutISE_NSB_IJNSC_ILi0EEEST_ST_EEEEENSB_IJNSA_10UnderscoreESW_SW_EEEEENS7_6detail27Sm100ImplicitGemmTileTraitsINSA_13SM90_TMA_LOADENSA_14ComposedLayoutINSA_7SwizzleILi3ELi4ELi3EEENSA_18smem_ptr_flag_bitsILi16EEENSS_INSB_IJSG_NSC_ILi8EEEEEENSB_IJSD_SG_EEEEEEEvEENS10_INSA_20SM90_TMA_LOAD_IM2COLES1B_vEEEENS_8epilogue10collective18CollectiveEpilogueINS1G_23Sm100TmaWarpSpecializedILi3ELi2ELi16ELb1ELb0EEEJSI_NSB_IJNSS_ISG_SD_EENSS_INSC_ILi32EEESD_EEEEESJ_NSB_IJlNSB_IJSD_lllEEEST_EEESJ_S1Q_NS1G_6fusion15FusionCallbacksIS1K_NS1R_17LinearCombinationISJ_fSJ_fLNS_15FloatRoundStyleE2EEESI_S1O_JEEENSA_5SM1004TMEM4LOAD26SM100_TMEM_LOAD_16dp256b4xES11_NS12_INS13_ILi2ELi4ELi3EEES16_NSS_INSB_IJS17_S1M_EEENSB_IJS1M_SD_EEEEEEENSA_17SM75_U32x4_LDSM_NENSA_14SM90_TMA_STOREES25_NSA_17SM90_U32x4_STSM_NENSA_39AutoVectorizingCopyWithAssumedAlignmentILi128EEEEEEvvEEEEvNT_6ParamsE) ;  /* 0xffffff68023c7950 */ /* 0x000fea0003c3ffff */
        .weak           $__internal_2_$__cuda_sm10x_tcgen05_guardrail_trap_unallocated_columns_being_dealloced
        .type           $__internal_2_$__cuda_sm10x_tcgen05_guardrail_trap_unallocated_columns_being_dealloced,@function
        .size           $__internal_2_$__cuda_sm10x_tcgen05_guardrail_trap_unallocated_columns_being_dealloced,(.L_x_171 - $__internal_2_$__cuda_sm10x_tcgen05_guardrail_trap_unallocated_columns_being_dealloced)
$__internal_2_$__cuda_sm10x_tcgen05_guardrail_trap_unallocated_columns_being_dealloced:
[----:B------:R-:W-:Y:S05]  /*9710*/  BPT.TRAP 0x1 ;  /* 0x000000040000795c */ /* 0x000fea0000300000 */
[----:B------:R-:W-:-:S04]  /*9720*/  MOV R3, 0x0 ;  /* 0x0000000000037802 */ /* 0x000fc80000000f00 */
[----:B------:R-:W-:Y:S05]  /*9730*/  RET.REL.NODEC R2 `(_ZN7cutlass13device_kernelINS_4conv6kernel13ConvUniversalINS1_16ConvProblemShapeILNS1_8OperatorE2ELi3EEENS1_10collective14CollectiveConvINS1_47MainloopSm100TmaUmmaWarpSpecializedImplicitGemmILS5_2ELi13ELi3ELi1ELi2EN4cute5tupleIJNSA_1CILi1EEESD_SD_EEEEENSB_IJNSC_ILi64EEENSB_IJSG_EEESH_EEENS_6half_tESJ_NSA_8TiledMMAINSA_8MMA_AtomIJNSA_20SM100_MMA_F16BF16_SSISJ_SJ_fLi64ELi64ELNSA_4UMMA5MajorE1ELSO_1ELNSN_7ScaleInE0ELSP_0EEEEEENSA_6LayoutISE_NSB_IJNSC_ILi0EEEST_ST_EEEEENSB_IJNSA_10UnderscoreESW_SW_EEEEENS7_6detail27Sm100ImplicitGemmTileTraitsINSA_13SM90_TMA_LOADENSA_14ComposedLayoutINSA_7SwizzleILi3ELi4ELi3EEENSA_18smem_ptr_flag_bitsILi16EEENSS_INSB_IJSG_NSC_ILi8EEEEEENSB_IJSD_SG_EEEEEEEvEENS10_INSA_20SM90_TMA_LOAD_IM2COLES1B_vEEEENS_8epilogue10collective18CollectiveEpilogueINS1G_23Sm100TmaWarpSpecializedILi3ELi2ELi16ELb1ELb0EEEJSI_NSB_IJNSS_ISG_SD_EENSS_INSC_ILi32EEESD_EEEEESJ_NSB_IJlNSB_IJSD_lllEEEST_EEESJ_S1Q_NS1G_6fusion15FusionCallbacksIS1K_NS1R_17LinearCombinationISJ_fSJ_fLNS_15FloatRoundStyleE2EEESI_S1O_JEEENSA_5SM1004TMEM4LOAD26SM100_TMEM_LOAD_16dp256b4xES11_NS12_INS13_ILi2ELi4ELi3EEES16_NSS_INSB_IJS17_S1M_EEENSB_IJS1M_SD_EEEEEEENSA_17SM75_U32x4_LDSM_NENSA_14SM90_TMA_STOREES25_NSA_17SM90_U32x4_STSM_NENSA_39AutoVectorizingCopyWithAssumedAlignmentILi128EEEEEEvvEEEEvNT_6ParamsE) ;  /* 0xffffff6802307950 */ /* 0x000fea0003c3ffff */
.L_x_170:
[----:B------:R-:W-:-:S00]  /*9740*/  BRA `(.L_x_170) ;  /* 0xfffffffc00fc7947 */ /* 0x000fc0000383ffff */
[----:B------:R-:W-:-:S00]  /*9750*/  NOP ;  /* 0x0000000000007918 */ /* 0x000fc00000000000 */
        /* <DEDUP_REMOVED lines=10> */
.L_x_171:


//--------------------- .nv.global.init           --------------------------
	.section	.nv.global.init,"aw",@progbits
.nv.global.init:
	.type		$str$29,@object
	.size		$str$29,($str$30 - $str$29)
$str$29:
        /*0000*/ 	.byte	0x28, 0x61, 0x64, 0x64, 0x72, 0x65, 0x73, 0x73, 0x20, 0x26, 0x20, 0x6d, 0x61, 0x73, 0x6b, 0x29
        /*0010*/ 	.byte	0x20, 0x3d, 0x3d, 0x20, 0x30, 0x00
	.type		$str$30,@object
	.size		$str$30,($str$28 - $str$30)
$str$30:
        /*0016*/ 	.byte	0x2f, 0x74, 0x6d, 0x70, 0x2f, 0x63, 0x75, 0x74, 0x6c, 0x61, 0x73, 0x73, 0x5f, 0x73, 0x77, 0x65
        /*0026*/ 	.byte	0x65, 0x70, 0x5f, 0x73, 0x72, 0x63, 0x2f, 0x69, 0x6e, 0x63, 0x6c, 0x75, 0x64, 0x65, 0x2f, 0x63
        /*0036*/ 	.byte	0x75, 0x74, 0x65, 0x2f, 0x70, 0x6f, 0x69, 0x6e, 0x74, 0x65, 0x72, 0x5f, 0x66, 0x6c, 0x61, 0x67
        /*0046*/ 	.byte	0x67, 0x65, 0x64, 0x2e, 0x68, 0x70, 0x70, 0x00
	.type		$str$28,@object
	.size		$str$28,($str$27 - $str$28)
$str$28:
        /*004e*/ 	.byte	0x2f, 0x74, 0x6d, 0x70, 0x2f, 0x63, 0x75, 0x74, 0x6c, 0x61, 0x73, 0x73, 0x5f, 0x73, 0x77, 0x65
        /*005e*/ 	.byte	0x65, 0x70, 0x5f, 0x73, 0x72, 0x63, 0x2f, 0x69, 0x6e, 0x63, 0x6c, 0x75, 0x64, 0x65, 0x2f, 0x63
        /*006e*/ 	.byte	0x75, 0x74, 0x65, 0x2f, 0x61, 0x74, 0x6f, 0x6d, 0x2f, 0x63, 0x6f, 0x70, 0x79, 0x5f, 0x74, 0x72
        /*007e*/ 	.byte	0x61, 0x69, 0x74, 0x73, 0x5f, 0x73, 0x6d, 0x31, 0x30, 0x30, 0x2e, 0x68, 0x70, 0x70, 0x00
	.type		$str$27,@object
	.size		$str$27,(__unnamed_1 - $str$27)
$str$27:
        /*008d*/ 	.byte	0x28, 0x28, 0x75, 0x69, 0x6e, 0x74, 0x33, 0x32, 0x5f, 0x74, 0x28, 0x74, 0x68, 0x72, 0x65, 0x61
        /*009d*/ 	.byte	0x64, 0x49, 0x64, 0x78, 0x2e, 0x78, 0x29, 0x20, 0x2f, 0x20, 0x33, 0x32, 0x29, 0x20, 0x25, 0x20
        /*00ad*/ 	.byte	0x34, 0x29, 0x20, 0x3d, 0x3d, 0x20, 0x28, 0x28, 0x28, 0x74, 0x6d, 0x65, 0x6d, 0x5f, 0x61, 0x64
        /*00bd*/ 	.byte	0x64, 0x72, 0x20, 0x3e, 0x3e, 0x20, 0x31, 0x36, 0x29, 0x20, 0x2f, 0x20, 0x33, 0x32, 0x29, 0x20
        /*00cd*/ 	.byte	0x25, 0x20, 0x34, 0x29, 0x00
	.type		__unnamed_1,@object
	.size		__unnamed_1,(__unnamed_2 - __unnamed_1)
__unnamed_1:
        /*00d2*/ 	.byte	0x61, 0x75, 0x74, 0x6f, 0x20, 0x63, 0x75, 0x74, 0x65, 0x3a, 0x3a, 0x61, 0x73, 0x5f, 0x70, 0x6f
        /* <DEDUP_REMOVED lines=24> */
        /*0262*/ 	.byte	0x3e, 0x3e, 0x3e, 0x5d, 0x00
	.type		__unnamed_2,@object
	.size		__unnamed_2,(.L_2 - __unnamed_2)
__unnamed_2:
        /* <DEDUP_REMOVED lines=46> */
.L_2:


//--------------------- .nv.shared._ZN7cutlass13device_kernelINS_4conv6kernel13ConvUniversalINS1_16ConvProblemShapeILNS1_8OperatorE2ELi3EEENS1_10collective14CollectiveConvINS1_47MainloopSm100TmaUmmaWarpSpecializedImplicitGemmILS5_2ELi13ELi3ELi1ELi2EN4cute5tupleIJNSA_1CILi1EEESD_SD_EEEEENSB_IJNSC_ILi64EEENSB_IJSG_EEESH_EEENS_6half_tESJ_NSA_8TiledMMAINSA_8MMA_AtomIJNSA_20SM100_MMA_F16BF16_SSISJ_SJ_fLi64ELi64ELNSA_4UMMA5MajorE1ELSO_1ELNSN_7ScaleInE0ELSP_0EEEEEENSA_6LayoutISE_NSB_IJNSC_ILi0EEEST_ST_EEEEENSB_IJNSA_10UnderscoreESW_SW_EEEEENS7_6detail27Sm100ImplicitGemmTileTraitsINSA_13SM90_TMA_LOADENSA_14ComposedLayoutINSA_7SwizzleILi3ELi4ELi3EEENSA_18smem_ptr_flag_bitsILi16EEENSS_INSB_IJSG_NSC_ILi8EEEEEENSB_IJSD_SG_EEEEEEEvEENS10_INSA_20SM90_TMA_LOAD_IM2COLES1B_vEEEENS_8epilogue10collective18CollectiveEpilogueINS1G_23Sm100TmaWarpSpecializedILi3ELi2ELi16ELb1ELb0EEEJSI_NSB_IJNSS_ISG_SD_EENSS_INSC_ILi32EEESD_EEEEESJ_NSB_IJlNSB_IJSD_lllEEEST_EEESJ_S1Q_NS1G_6fusion15FusionCallbacksIS1K_NS1R_17LinearCombinationISJ_fSJ_fLNS_15FloatRoundStyleE2EEESI_S1O_JEEENSA_5SM1004TMEM4LOAD26SM100_TMEM_LOAD_16dp256b4xES11_NS12_INS13_ILi2ELi4ELi3EEES16_NSS_INSB_IJS17_S1M_EEENSB_IJS1M_SD_EEEEEEENSA_17SM75_U32x4_LDSM_NENSA_14SM90_TMA_STOREES25_NSA_17SM90_U32x4_STSM_NENSA_39AutoVectorizingCopyWithAssumedAlignmentILi128EEEEEEvvEEEEvNT_6ParamsE --------------------------
	.section	.nv.shared._ZN7cutlass13device_kernelINS_4conv6kernel13ConvUniversalINS1_16ConvProblemShapeILNS1_8OperatorE2ELi3EEENS1_10collective14CollectiveConvINS1_47MainloopSm100TmaUmmaWarpSpecializedImplicitGemmILS5_2ELi13ELi3ELi1ELi2EN4cute5tupleIJNSA_1CILi1EEESD_SD_EEEEENSB_IJNSC_ILi64EEENSB_IJSG_EEESH_EEENS_6half_tESJ_NSA_8TiledMMAINSA_8MMA_AtomIJNSA_20SM100_MMA_F16BF16_SSISJ_SJ_fLi64ELi64ELNSA_4UMMA5MajorE1ELSO_1ELNSN_7ScaleInE0ELSP_0EEEEEENSA_6LayoutISE_NSB_IJNSC_ILi0EEEST_ST_EEEEENSB_IJNSA_10UnderscoreESW_SW_EEEEENS7_6detail27Sm100ImplicitGemmTileTraitsINSA_13SM90_TMA_LOADENSA_14ComposedLayoutINSA_7SwizzleILi3ELi4ELi3EEENSA_18smem_ptr_flag_bitsILi16EEENSS_INSB_IJSG_NSC_ILi8EEEEEENSB_IJSD_SG_EEEEEEEvEENS10_INSA_20SM90_TMA_LOAD_IM2COLES1B_vEEEENS_8epilogue10collective18CollectiveEpilogueINS1G_23Sm100TmaWarpSpecializedILi3ELi2ELi16ELb1ELb0EEEJSI_NSB_IJNSS_ISG_SD_EENSS_INSC_ILi32EEESD_EEEEESJ_NSB_IJlNSB_IJSD_lllEEEST_EEESJ_S1Q_NS1G_6fusion15FusionCallbacksIS1K_NS1R_17LinearCombinationISJ_fSJ_fLNS_15FloatRoundStyleE2EEESI_S1O_JEEENSA_5SM1004TMEM4LOAD26SM100_TMEM_LOAD_16dp256b4xES11_NS12_INS13_ILi2ELi4ELi3EEES16_NSS_INSB_IJS17_S1M_EEENSB_IJS1M_SD_EEEEEEENSA_17SM75_U32x4_LDSM_NENSA_14SM90_TMA_STOREES25_NSA_17SM90_U32x4_STSM_NENSA_39AutoVectorizingCopyWithAssumedAlignmentILi128EEEEEEvvEEEEvNT_6ParamsE,"aw",@nobits
	.sectionflags	@""
	.align	16
	.zero		1024


//--------------------- .nv.shared.reserved.0     --------------------------
	.section	.nv.shared.reserved.0,"aw",@nobits
	.weak		__nv_reservedSMEM_offset_0_alias
	.size		__nv_reservedSMEM_offset_0_alias, 0, 64
	.other		__nv_reservedSMEM_offset_0_alias,@"STO_CUDA_RESERVED_SHARED STV_DEFAULT"
__nv_reservedSMEM_offset_0_alias:
	.zero		0
.nv.shared.reserved.0:
	.zero		64
	.weak		__nv_reservedSMEM_tcgen05_partition
	.type		__nv_reservedSMEM_tcgen05_partition,@object
	.size		__nv_reservedSMEM_tcgen05_partition,(.L_0 - __nv_reservedSMEM_tcgen05_partition)
__nv_reservedSMEM_tcgen05_partition:
	.zero		32
.L_0:


//--------------------- .nv.global                --------------------------
	.section	.nv.global,"aw",@nobits
.nv.global:
	.type		_ZN39_INTERNAL_1efd3998_4_k_cu_a3fc4c77_40734cute1_E,@object
	.size		_ZN39_INTERNAL_1efd3998_4_k_cu_a3fc4c77_40734cute1_E,(_ZN39_INTERNAL_1efd3998_4_k_cu_a3fc4c77_40734cuda3std3__45__cpo6cbeginE - _ZN39_INTERNAL_1efd3998_4_k_cu_a3fc4c77_40734cute1_E)
_ZN39_INTERNAL_1efd3998_4_k_cu_a3fc4c77_40734cute1_E:
	.zero		1
	.type		_ZN39_INTERNAL_1efd3998_4_k_cu_a3fc4c77_40734cuda3std3__45__cpo6cbeginE,@object
	.size		_ZN39_INTERNAL_1efd3998_4_k_cu_a3fc4c77_40734cuda3std3__45__cpo6cbeginE,(_ZN39_INTERNAL_1efd3998_4_k_cu_a3fc4c77_40734cuda3std3__48in_placeE - _ZN39_INTERNAL_1efd3998_4_k_cu_a3fc4c77_40734cuda3std3__45__cpo6cbeginE)
_ZN39_INTERNAL_1efd3998_4_k_cu_a3fc4c77_40734cuda3std3__45__cpo6cbeginE:
	.zero		1
	.type		_ZN39_INTERNAL_1efd3998_4_k_cu_a3fc4c77_40734cuda3std3__48in_placeE,@object
	.size		_ZN39_INTERNAL_1efd3998_4_k_cu_a3fc4c77_40734cuda3std3__48in_placeE,(_ZN39_INTERNAL_1efd3998_4_k_cu_a3fc4c77_40734cuda3std6ranges3__45__cpo9iter_moveE - _ZN39_INTERNAL_1efd3998_4_k_cu_a3fc4c77_40734cuda3std3__48in_placeE)
_ZN39_INTERNAL_1efd3998_4_k_cu_a3fc4c77_40734cuda3std3__48in_placeE:
	.zero		1
	.type		_ZN39_INTERNAL_1efd3998_4_k_cu_a3fc4c77_40734cuda3std6ranges3__45__cpo9iter_moveE,@object
	.size		_ZN39_INTERNAL_1efd3998_4_k_cu_a3fc4c77_40734cuda3std6ranges3__45__cpo9iter_moveE,(_ZN39_INTERNAL_1efd3998_4_k_cu_a3fc4c77_40734cuda3std3__45__cpo5beginE - _ZN39_INTERNAL_1efd3998_4_k_cu_a3fc4c77_40734cuda3std6ranges3__45__cpo9iter_moveE)
_ZN39_INTERNAL_1efd3998_4_k_cu_a3fc4c77_40734cuda3std6ranges3__45__cpo9iter_moveE:
	.zero		1
	.type		_ZN39_INTERNAL_1efd3998_4_k_cu_a3fc4c77_40734cuda3std3__45__cpo5beginE,@object
	.size		_ZN39_INTERNAL_1efd3998_4_k_cu_a3fc4c77_40734cuda3std3__45__cpo5beginE,(_ZN39_INTERNAL_1efd3998_4_k_cu_a3fc4c77_40734cuda3std3__441_GLOBAL__N__1efd3998_4_k_cu_a3fc4c77_40736ignoreE - _ZN39_INTERNAL_1efd3998_4_k_cu_a3fc4c77_40734cuda3std3__45__cpo5beginE)
_ZN39_INTERNAL_1efd3998_4_k_cu_a3fc4c77_40734cuda3std3__45__cpo5beginE:
	.zero		1
	.type		_ZN39_INTERNAL_1efd3998_4_k_cu_a3fc4c77_40734cuda3std3__441_GLOBAL__N__1efd3998_4_k_cu_a3fc4c77_40736ignoreE,@object
	.size		_ZN39_INTERNAL_1efd3998_4_k_cu_a3fc4c77_40734cuda3std3__441_GLOBAL__N__1efd3998_4_k_cu_a3fc4c77_40736ignoreE,(_ZN39_INTERNAL_1efd3998_4_k_cu_a3fc4c77_40734cute7productE - _ZN39_INTERNAL_1efd3998_4_k_cu_a3fc4c77_40734cuda3std3__441_GLOBAL__N__1efd3998_4_k_cu_a3fc4c77_40736ignoreE)
_ZN39_INTERNAL_1efd3998_4_k_cu_a3fc4c77_40734cuda3std3__441_GLOBAL__N__1efd3998_4_k_cu_a3fc4c77_40736ignoreE:
	.zero		1
	.type		_ZN39_INTERNAL_1efd3998_4_k_cu_a3fc4c77_40734cute7productE,@object
	.size		_ZN39_INTERNAL_1efd3998_4_k_cu_a3fc4c77_40734cute7productE,(_ZN39_INTERNAL_1efd3998_4_k_cu_a3fc4c77_40734cuda3std3__45__cpo3endE - _ZN39_INTERNAL_1efd3998_4_k_cu_a3fc4c77_40734cute7productE)
_ZN39_INTERNAL_1efd3998_4_k_cu_a3fc4c77_40734cute7productE:
	.zero		1
	.type		_ZN39_INTERNAL_1efd3998_4_k_cu_a3fc4c77_40734cuda3std3__45__cpo3endE,@object
	.size		_ZN39_INTERNAL_1efd3998_4_k_cu_a3fc4c77_40734cuda3std3__45__cpo3endE,(_ZN39_INTERNAL_1efd3998_4_k_cu_a3fc4c77_40734cuda3std3__419piecewise_constructE - _ZN39_INTERNAL_1efd3998_4_k_cu_a3fc4c77_40734cuda3std3__45__cpo3endE)
_ZN39_INTERNAL_1efd3998_4_k_cu_a3fc4c77_40734cuda3std3__45__cpo3endE:
	.zero		1
	.type		_ZN39_INTERNAL_1efd3998_4_k_cu_a3fc4c77_40734cuda3std3__419piecewise_constructE,@object
	.size		_ZN39_INTERNAL_1efd3998_4_k_cu_a3fc4c77_40734cuda3std3__419piecewise_constructE,(_ZN39_INTERNAL_1efd3998_4_k_cu_a3fc4c77_40734cuda3std3__45__cpo4cendE - _ZN39_INTERNAL_1efd3998_4_k_cu_a3fc4c77_40734cuda3std3__419piecewise_constructE)
_ZN39_INTERNAL_1efd3998_4_k_cu_a3fc4c77_40734cuda3std3__419piecewise_constructE:
	.zero		1
	.type		_ZN39_INTERNAL_1efd3998_4_k_cu_a3fc4c77_40734cuda3std3__45__cpo4cendE,@object
	.size		_ZN39_INTERNAL_1efd3998_4_k_cu_a3fc4c77_40734cuda3std3__45__cpo4cendE,(_ZN39_INTERNAL_1efd3998_4_k_cu_a3fc4c77_40734cuda3std6ranges3__45__cpo4swapE - _ZN39_INTERNAL_1efd3998_4_k_cu_a3fc4c77_40734cuda3std3__45__cpo4cendE)
_ZN39_INTERNAL_1efd3998_4_k_cu_a3fc4c77_40734cuda3std3__45__cpo4cendE:
	.zero		1
	.type		_ZN39_INTERNAL_1efd3998_4_k_cu_a3fc4c77_40734cuda3std6ranges3__45__cpo4swapE,@object
	.size		_ZN39_INTERNAL_1efd3998_4_k_cu_a3fc4c77_40734cuda3std6ranges3__45__cpo4swapE,(.L_10 - _ZN39_INTERNAL_1efd3998_4_k_cu_a3fc4c77_40734cuda3std6ranges3__45__cpo4swapE)
_ZN39_INTERNAL_1efd3998_4_k_cu_a3fc4c77_40734cuda3std6ranges3__45__cpo4swapE:
	.zero		1
.L_10:


//--------------------- .nv.constant0._ZN7cutlass13device_kernelINS_4conv6kernel13ConvUniversalINS1_16ConvProblemShapeILNS1_8OperatorE2ELi3EEENS1_10collective14CollectiveConvINS1_47MainloopSm100TmaUmmaWarpSpecializedImplicitGemmILS5_2ELi13ELi3ELi1ELi2EN4cute5tupleIJNSA_1CILi1EEESD_SD_EEEEENSB_IJNSC_ILi64EEENSB_IJSG_EEESH_EEENS_6half_tESJ_NSA_8TiledMMAINSA_8MMA_AtomIJNSA_20SM100_MMA_F16BF16_SSISJ_SJ_fLi64ELi64ELNSA_4UMMA5MajorE1ELSO_1ELNSN_7ScaleInE0ELSP_0EEEEEENSA_6LayoutISE_NSB_IJNSC_ILi0EEEST_ST_EEEEENSB_IJNSA_10UnderscoreESW_SW_EEEEENS7_6detail27Sm100ImplicitGemmTileTraitsINSA_13SM90_TMA_LOADENSA_14ComposedLayoutINSA_7SwizzleILi3ELi4ELi3EEENSA_18smem_ptr_flag_bitsILi16EEENSS_INSB_IJSG_NSC_ILi8EEEEEENSB_IJSD_SG_EEEEEEEvEENS10_INSA_20SM90_TMA_LOAD_IM2COLES1B_vEEEENS_8epilogue10collective18CollectiveEpilogueINS1G_23Sm100TmaWarpSpecializedILi3ELi2ELi16ELb1ELb0EEEJSI_NSB_IJNSS_ISG_SD_EENSS_INSC_ILi32EEESD_EEEEESJ_NSB_IJlNSB_IJSD_lllEEEST_EEESJ_S1Q_NS1G_6fusion15FusionCallbacksIS1K_NS1R_17LinearCombinationISJ_fSJ_fLNS_15FloatRoundStyleE2EEESI_S1O_JEEENSA_5SM1004TMEM4LOAD26SM100_TMEM_LOAD_16dp256b4xES11_NS12_INS13_ILi2ELi4ELi3EEES16_NSS_INSB_IJS17_S1M_EEENSB_IJS1M_SD_EEEEEEENSA_17SM75_U32x4_LDSM_NENSA_14SM90_TMA_STOREES25_NSA_17SM90_U32x4_STSM_NENSA_39AutoVectorizingCopyWithAssumedAlignmentILi128EEEEEEvvEEEEvNT_6ParamsE --------------------------
	.section	.nv.constant0._ZN7cutlass13device_kernelINS_4conv6kernel13ConvUniversalINS1_16ConvProblemShapeILNS1_8OperatorE2ELi3EEENS1_10collective14CollectiveConvINS1_47MainloopSm100TmaUmmaWarpSpecializedImplicitGemmILS5_2ELi13ELi3ELi1ELi2EN4cute5tupleIJNSA_1CILi1EEESD_SD_EEEEENSB_IJNSC_ILi64EEENSB_IJSG_EEESH_EEENS_6half_tESJ_NSA_8TiledMMAINSA_8MMA_AtomIJNSA_20SM100_MMA_F16BF16_SSISJ_SJ_fLi64ELi64ELNSA_4UMMA5MajorE1ELSO_1ELNSN_7ScaleInE0ELSP_0EEEEEENSA_6LayoutISE_NSB_IJNSC_ILi0EEEST_ST_EEEEENSB_IJNSA_10UnderscoreESW_SW_EEEEENS7_6detail27Sm100ImplicitGemmTileTraitsINSA_13SM90_TMA_LOADENSA_14ComposedLayoutINSA_7SwizzleILi3ELi4ELi3EEENSA_18smem_ptr_flag_bitsILi16EEENSS_INSB_IJSG_NSC_ILi8EEEEEENSB_IJSD_SG_EEEEEEEvEENS10_INSA_20SM90_TMA_LOAD_IM2COLES1B_vEEEENS_8epilogue10collective18CollectiveEpilogueINS1G_23Sm100TmaWarpSpecializedILi3ELi2ELi16ELb1ELb0EEEJSI_NSB_IJNSS_ISG_SD_EENSS_INSC_ILi32EEESD_EEEEESJ_NSB_IJlNSB_IJSD_lllEEEST_EEESJ_S1Q_NS1G_6fusion15FusionCallbacksIS1K_NS1R_17LinearCombinationISJ_fSJ_fLNS_15FloatRoundStyleE2EEESI_S1O_JEEENSA_5SM1004TMEM4LOAD26SM100_TMEM_LOAD_16dp256b4xES11_NS12_INS13_ILi2ELi4ELi3EEES16_NSS_INSB_IJS17_S1M_EEENSB_IJS1M_SD_EEEEEEENSA_17SM75_U32x4_LDSM_NENSA_14SM90_TMA_STOREES25_NSA_17SM90_U32x4_STSM_NENSA_39AutoVectorizingCopyWithAssumedAlignmentILi128EEEEEEvvEEEEvNT_6ParamsE,"a",@progbits
	.sectionflags	@""
	.align	4
.nv.constant0._ZN7cutlass13device_kernelINS_4conv6kernel13ConvUniversalINS1_16ConvProblemShapeILNS1_8OperatorE2ELi3EEENS1_10collective14CollectiveConvINS1_47MainloopSm100TmaUmmaWarpSpecializedImplicitGemmILS5_2ELi13ELi3ELi1ELi2EN4cute5tupleIJNSA_1CILi1EEESD_SD_EEEEENSB_IJNSC_ILi64EEENSB_IJSG_EEESH_EEENS_6half_tESJ_NSA_8TiledMMAINSA_8MMA_AtomIJNSA_20SM100_MMA_F16BF16_SSISJ_SJ_fLi64ELi64ELNSA_4UMMA5MajorE1ELSO_1ELNSN_7ScaleInE0ELSP_0EEEEEENSA_6LayoutISE_NSB_IJNSC_ILi0EEEST_ST_EEEEENSB_IJNSA_10UnderscoreESW_SW_EEEEENS7_6detail27Sm100ImplicitGemmTileTraitsINSA_13SM90_TMA_LOADENSA_14ComposedLayoutINSA_7SwizzleILi3ELi4ELi3EEENSA_18smem_ptr_flag_bitsILi16EEENSS_INSB_IJSG_NSC_ILi8EEEEEENSB_IJSD_SG_EEEEEEEvEENS10_INSA_20SM90_TMA_LOAD_IM2COLES1B_vEEEENS_8epilogue10collective18CollectiveEpilogueINS1G_23Sm100TmaWarpSpecializedILi3ELi2ELi16ELb1ELb0EEEJSI_NSB_IJNSS_ISG_SD_EENSS_INSC_ILi32EEESD_EEEEESJ_NSB_IJlNSB_IJSD_lllEEEST_EEESJ_S1Q_NS1G_6fusion15FusionCallbacksIS1K_NS1R_17LinearCombinationISJ_fSJ_fLNS_15FloatRoundStyleE2EEESI_S1O_JEEENSA_5SM1004TMEM4LOAD26SM100_TMEM_LOAD_16dp256b4xES11_NS12_INS13_ILi2ELi4ELi3EEES16_NSS_INSB_IJS17_S1M_EEENSB_IJS1M_SD_EEEEEEENSA_17SM75_U32x4_LDSM_NENSA_14SM90_TMA_STOREES25_NSA_17SM90_U32x4_STSM_NENSA_39AutoVectorizingCopyWithAssumedAlignmentILi128EEEEEEvvEEEEvNT_6ParamsE:
	.zero		3200


//--------------------- SYMBOLS --------------------------

	.type		.nv.reservedSmem.offset0,@object
	.size		.nv.reservedSmem.offset0,0x4
	.type		.nv.reservedSmem.cap,@object
	.size		.nv.reservedSmem.cap,0x4
	.type		__assertfail,@function
